//
// Generated by NVIDIA NVVM Compiler
//
// Compiler Build ID: CL-36424714
// Cuda compilation tools, release 13.0, V13.0.88
// Based on NVVM 20.0.0
//

.version 9.0
.target sm_100
.address_size 64

	// .globl	_Z16wmma_index_checkP6__halfS0_Pf
.extern .func  (.param .b32 func_retval0) vprintf
(
	.param .b64 vprintf_param_0,
	.param .b64 vprintf_param_1
)
;
.global .align 1 .b8 $str[14] = {84, 104, 114, 101, 97, 100, 32, 91, 37, 100, 93, 32, 10};
.global .align 1 .b8 $str$1[13] = {70, 114, 97, 103, 109, 101, 110, 116, 32, 65, 58, 32};
.global .align 1 .b8 $str$2[7] = {37, 51, 46, 48, 102, 32};
.global .align 1 .b8 $str$3[14] = {10, 70, 114, 97, 103, 109, 101, 110, 116, 32, 66, 58, 32};
.global .align 1 .b8 $str$4[2] = {10};
.global .align 1 .b8 $str$5[25] = {84, 104, 114, 101, 97, 100, 32, 91, 37, 100, 93, 32, 70, 114, 97, 103, 109, 101, 110, 116, 32, 67, 58, 32};

.visible .entry _Z16wmma_index_checkP6__halfS0_Pf(
	.param .u64 .ptr .align 1 _Z16wmma_index_checkP6__halfS0_Pf_param_0,
	.param .u64 .ptr .align 1 _Z16wmma_index_checkP6__halfS0_Pf_param_1,
	.param .u64 .ptr .align 1 _Z16wmma_index_checkP6__halfS0_Pf_param_2
)
{
	.local .align 8 .b8 	__local_depot0[8];
	.reg .b64 	%SP;
	.reg .b64 	%SPL;
	.reg .pred 	%p<8>;
	.reg .b16 	%rs<50>;
	.reg .b32 	%r<190>;
	.reg .b32 	%f<42>;
	.reg .b64 	%rd<48>;
	.reg .b64 	%fd<41>;

	mov.u64 	%SPL, __local_depot0;
	cvta.local.u64 	%SP, %SPL;
	ld.param.u64 	%rd3, [_Z16wmma_index_checkP6__halfS0_Pf_param_0];
	ld.param.u64 	%rd4, [_Z16wmma_index_checkP6__halfS0_Pf_param_1];
	ld.param.u64 	%rd2, [_Z16wmma_index_checkP6__halfS0_Pf_param_2];
	add.u64 	%rd5, %SP, 0;
	add.u64 	%rd1, %SPL, 0;
	cvta.to.global.u64 	%rd6, %rd3;
	cvta.to.global.u64 	%rd7, %rd4;
	mov.b32 	%r28, 16;
	wmma.load.a.sync.aligned.row.m16n16k16.global.f16 	{%r1, %r2, %r3, %r4, %r5, %r6, %r7, %r8}, [%rd6], %r28;
	wmma.load.b.sync.aligned.row.m16n16k16.global.f16 	{%r9, %r10, %r11, %r12, %r13, %r14, %r15, %r16}, [%rd7], %r28;
	mov.u32 	%r17, %tid.x;
	{ .reg .b16 tmp; mov.b32 {tmp, %rs1}, %r2; }
	mov.b32 	{%rs2, %rs3}, %r3;
	cvt.u16.u32 	%rs4, %r4;
	{ .reg .b16 tmp; mov.b32 {tmp, %rs5}, %r6; }
	mov.b32 	{%rs6, %rs7}, %r7;
	mov.b32 	{%rs8, %rs9}, %r8;
	mov.b32 	{%rs10, %rs11}, %r9;
	cvt.u16.u32 	%rs12, %r10;
	{ .reg .b16 tmp; mov.b32 {tmp, %rs13}, %r14; }
	mov.b32 	{%rs14, %rs15}, %r15;
	mov.b32 	{%rs16, %rs17}, %r16;
	neg.s32 	%r188, %r17;
	mov.b32 	%r187, 0;
	mov.u64 	%rd8, $str;
	mov.u64 	%rd11, $str$1;
	mov.u64 	%rd13, $str$2;
	mov.u64 	%rd15, $str$3;
	mov.u32 	%r186, %r188;
$L__BB0_1:
	setp.ne.s32 	%p1, %r186, 0;
	@%p1 bra 	$L__BB0_3;
	st.local.u32 	[%rd1], %r17;
	cvta.global.u64 	%rd9, %rd8;
	{ // callseq 0, 0
	.param .b64 param0;
	st.param.b64 	[param0], %rd9;
	.param .b64 param1;
	st.param.b64 	[param1], %rd5;
	.param .b32 retval0;
	call.uni (retval0), 
	vprintf, 
	(
	param0, 
	param1
	);
	ld.param.b32 	%r29, [retval0];
	} // callseq 0
	cvta.global.u64 	%rd12, %rd11;
	{ // callseq 1, 0
	.param .b64 param0;
	st.param.b64 	[param0], %rd12;
	.param .b64 param1;
	st.param.b64 	[param1], 0;
	.param .b32 retval0;
	call.uni (retval0), 
	vprintf, 
	(
	param0, 
	param1
	);
	ld.param.b32 	%r31, [retval0];
	} // callseq 1
	mov.b32 	{%rs18, %rs19}, %r1;
	// begin inline asm
	{  cvt.f32.f16 %f9, %rs18;}

	// end inline asm
	cvt.f64.f32 	%fd9, %f9;
	st.local.f64 	[%rd1], %fd9;
	cvta.global.u64 	%rd14, %rd13;
	{ // callseq 2, 0
	.param .b64 param0;
	st.param.b64 	[param0], %rd14;
	.param .b64 param1;
	st.param.b64 	[param1], %rd5;
	.param .b32 retval0;
	call.uni (retval0), 
	vprintf, 
	(
	param0, 
	param1
	);
	ld.param.b32 	%r33, [retval0];
	} // callseq 2
	// begin inline asm
	{  cvt.f32.f16 %f10, %rs19;}

	// end inline asm
	cvt.f64.f32 	%fd10, %f10;
	st.local.f64 	[%rd1], %fd10;
	{ // callseq 3, 0
	.param .b64 param0;
	st.param.b64 	[param0], %rd14;
	.param .b64 param1;
	st.param.b64 	[param1], %rd5;
	.param .b32 retval0;
	call.uni (retval0), 
	vprintf, 
	(
	param0, 
	param1
	);
	ld.param.b32 	%r35, [retval0];
	} // callseq 3
	cvt.u16.u32 	%rs20, %r2;
	// begin inline asm
	{  cvt.f32.f16 %f11, %rs20;}

	// end inline asm
	cvt.f64.f32 	%fd11, %f11;
	st.local.f64 	[%rd1], %fd11;
	{ // callseq 4, 0
	.param .b64 param0;
	st.param.b64 	[param0], %rd14;
	.param .b64 param1;
	st.param.b64 	[param1], %rd5;
	.param .b32 retval0;
	call.uni (retval0), 
	vprintf, 
	(
	param0, 
	param1
	);
	ld.param.b32 	%r37, [retval0];
	} // callseq 4
	// begin inline asm
	{  cvt.f32.f16 %f12, %rs1;}

	// end inline asm
	cvt.f64.f32 	%fd12, %f12;
	st.local.f64 	[%rd1], %fd12;
	{ // callseq 5, 0
	.param .b64 param0;
	st.param.b64 	[param0], %rd14;
	.param .b64 param1;
	st.param.b64 	[param1], %rd5;
	.param .b32 retval0;
	call.uni (retval0), 
	vprintf, 
	(
	param0, 
	param1
	);
	ld.param.b32 	%r39, [retval0];
	} // callseq 5
	// begin inline asm
	{  cvt.f32.f16 %f13, %rs2;}

	// end inline asm
	cvt.f64.f32 	%fd13, %f13;
	st.local.f64 	[%rd1], %fd13;
	{ // callseq 6, 0
	.param .b64 param0;
	st.param.b64 	[param0], %rd14;
	.param .b64 param1;
	st.param.b64 	[param1], %rd5;
	.param .b32 retval0;
	call.uni (retval0), 
	vprintf, 
	(
	param0, 
	param1
	);
	ld.param.b32 	%r41, [retval0];
	} // callseq 6
	// begin inline asm
	{  cvt.f32.f16 %f14, %rs3;}

	// end inline asm
	cvt.f64.f32 	%fd14, %f14;
	st.local.f64 	[%rd1], %fd14;
	{ // callseq 7, 0
	.param .b64 param0;
	st.param.b64 	[param0], %rd14;
	.param .b64 param1;
	st.param.b64 	[param1], %rd5;
	.param .b32 retval0;
	call.uni (retval0), 
	vprintf, 
	(
	param0, 
	param1
	);
	ld.param.b32 	%r43, [retval0];
	} // callseq 7
	// begin inline asm
	{  cvt.f32.f16 %f15, %rs4;}

	// end inline asm
	cvt.f64.f32 	%fd15, %f15;
	st.local.f64 	[%rd1], %fd15;
	{ // callseq 8, 0
	.param .b64 param0;
	st.param.b64 	[param0], %rd14;
	.param .b64 param1;
	st.param.b64 	[param1], %rd5;
	.param .b32 retval0;
	call.uni (retval0), 
	vprintf, 
	(
	param0, 
	param1
	);
	ld.param.b32 	%r45, [retval0];
	} // callseq 8
	{ .reg .b16 tmp; mov.b32 {tmp, %rs25}, %r4; }
	// begin inline asm
	{  cvt.f32.f16 %f16, %rs25;}

	// end inline asm
	cvt.f64.f32 	%fd16, %f16;
	st.local.f64 	[%rd1], %fd16;
	{ // callseq 9, 0
	.param .b64 param0;
	st.param.b64 	[param0], %rd14;
	.param .b64 param1;
	st.param.b64 	[param1], %rd5;
	.param .b32 retval0;
	call.uni (retval0), 
	vprintf, 
	(
	param0, 
	param1
	);
	ld.param.b32 	%r47, [retval0];
	} // callseq 9
	mov.b32 	{%rs26, %rs27}, %r5;
	// begin inline asm
	{  cvt.f32.f16 %f17, %rs26;}

	// end inline asm
	cvt.f64.f32 	%fd17, %f17;
	st.local.f64 	[%rd1], %fd17;
	{ // callseq 10, 0
	.param .b64 param0;
	st.param.b64 	[param0], %rd14;
	.param .b64 param1;
	st.param.b64 	[param1], %rd5;
	.param .b32 retval0;
	call.uni (retval0), 
	vprintf, 
	(
	param0, 
	param1
	);
	ld.param.b32 	%r49, [retval0];
	} // callseq 10
	// begin inline asm
	{  cvt.f32.f16 %f18, %rs27;}

	// end inline asm
	cvt.f64.f32 	%fd18, %f18;
	st.local.f64 	[%rd1], %fd18;
	{ // callseq 11, 0
	.param .b64 param0;
	st.param.b64 	[param0], %rd14;
	.param .b64 param1;
	st.param.b64 	[param1], %rd5;
	.param .b32 retval0;
	call.uni (retval0), 
	vprintf, 
	(
	param0, 
	param1
	);
	ld.param.b32 	%r51, [retval0];
	} // callseq 11
	cvt.u16.u32 	%rs28, %r6;
	// begin inline asm
	{  cvt.f32.f16 %f19, %rs28;}

	// end inline asm
	cvt.f64.f32 	%fd19, %f19;
	st.local.f64 	[%rd1], %fd19;
	{ // callseq 12, 0
	.param .b64 param0;
	st.param.b64 	[param0], %rd14;
	.param .b64 param1;
	st.param.b64 	[param1], %rd5;
	.param .b32 retval0;
	call.uni (retval0), 
	vprintf, 
	(
	param0, 
	param1
	);
	ld.param.b32 	%r53, [retval0];
	} // callseq 12
	// begin inline asm
	{  cvt.f32.f16 %f20, %rs5;}

	// end inline asm
	cvt.f64.f32 	%fd20, %f20;
	st.local.f64 	[%rd1], %fd20;
	{ // callseq 13, 0
	.param .b64 param0;
	st.param.b64 	[param0], %rd14;
	.param .b64 param1;
	st.param.b64 	[param1], %rd5;
	.param .b32 retval0;
	call.uni (retval0), 
	vprintf, 
	(
	param0, 
	param1
	);
	ld.param.b32 	%r55, [retval0];
	} // callseq 13
	// begin inline asm
	{  cvt.f32.f16 %f21, %rs6;}

	// end inline asm
	cvt.f64.f32 	%fd21, %f21;
	st.local.f64 	[%rd1], %fd21;
	{ // callseq 14, 0
	.param .b64 param0;
	st.param.b64 	[param0], %rd14;
	.param .b64 param1;
	st.param.b64 	[param1], %rd5;
	.param .b32 retval0;
	call.uni (retval0), 
	vprintf, 
	(
	param0, 
	param1
	);
	ld.param.b32 	%r57, [retval0];
	} // callseq 14
	// begin inline asm
	{  cvt.f32.f16 %f22, %rs7;}

	// end inline asm
	cvt.f64.f32 	%fd22, %f22;
	st.local.f64 	[%rd1], %fd22;
	{ // callseq 15, 0
	.param .b64 param0;
	st.param.b64 	[param0], %rd14;
	.param .b64 param1;
	st.param.b64 	[param1], %rd5;
	.param .b32 retval0;
	call.uni (retval0), 
	vprintf, 
	(
	param0, 
	param1
	);
	ld.param.b32 	%r59, [retval0];
	} // callseq 15
	// begin inline asm
	{  cvt.f32.f16 %f23, %rs8;}

	// end inline asm
	cvt.f64.f32 	%fd23, %f23;
	st.local.f64 	[%rd1], %fd23;
	{ // callseq 16, 0
	.param .b64 param0;
	st.param.b64 	[param0], %rd14;
	.param .b64 param1;
	st.param.b64 	[param1], %rd5;
	.param .b32 retval0;
	call.uni (retval0), 
	vprintf, 
	(
	param0, 
	param1
	);
	ld.param.b32 	%r61, [retval0];
	} // callseq 16
	// begin inline asm
	{  cvt.f32.f16 %f24, %rs9;}

	// end inline asm
	cvt.f64.f32 	%fd24, %f24;
	st.local.f64 	[%rd1], %fd24;
	{ // callseq 17, 0
	.param .b64 param0;
	st.param.b64 	[param0], %rd14;
	.param .b64 param1;
	st.param.b64 	[param1], %rd5;
	.param .b32 retval0;
	call.uni (retval0), 
	vprintf, 
	(
	param0, 
	param1
	);
	ld.param.b32 	%r63, [retval0];
	} // callseq 17
	cvta.global.u64 	%rd16, %rd15;
	{ // callseq 18, 0
	.param .b64 param0;
	st.param.b64 	[param0], %rd16;
	.param .b64 param1;
	st.param.b64 	[param1], 0;
	.param .b32 retval0;
	call.uni (retval0), 
	vprintf, 
	(
	param0, 
	param1
	);
	ld.param.b32 	%r65, [retval0];
	} // callseq 18
	// begin inline asm
	{  cvt.f32.f16 %f25, %rs10;}

	// end inline asm
	cvt.f64.f32 	%fd25, %f25;
	st.local.f64 	[%rd1], %fd25;
	{ // callseq 19, 0
	.param .b64 param0;
	st.param.b64 	[param0], %rd14;
	.param .b64 param1;
	st.param.b64 	[param1], %rd5;
	.param .b32 retval0;
	call.uni (retval0), 
	vprintf, 
	(
	param0, 
	param1
	);
	ld.param.b32 	%r67, [retval0];
	} // callseq 19
	// begin inline asm
	{  cvt.f32.f16 %f26, %rs11;}

	// end inline asm
	cvt.f64.f32 	%fd26, %f26;
	st.local.f64 	[%rd1], %fd26;
	{ // callseq 20, 0
	.param .b64 param0;
	st.param.b64 	[param0], %rd14;
	.param .b64 param1;
	st.param.b64 	[param1], %rd5;
	.param .b32 retval0;
	call.uni (retval0), 
	vprintf, 
	(
	param0, 
	param1
	);
	ld.param.b32 	%r69, [retval0];
	} // callseq 20
	// begin inline asm
	{  cvt.f32.f16 %f27, %rs12;}

	// end inline asm
	cvt.f64.f32 	%fd27, %f27;
	st.local.f64 	[%rd1], %fd27;
	{ // callseq 21, 0
	.param .b64 param0;
	st.param.b64 	[param0], %rd14;
	.param .b64 param1;
	st.param.b64 	[param1], %rd5;
	.param .b32 retval0;
	call.uni (retval0), 
	vprintf, 
	(
	param0, 
	param1
	);
	ld.param.b32 	%r71, [retval0];
	} // callseq 21
	{ .reg .b16 tmp; mov.b32 {tmp, %rs37}, %r10; }
	// begin inline asm
	{  cvt.f32.f16 %f28, %rs37;}

	// end inline asm
	cvt.f64.f32 	%fd28, %f28;
	st.local.f64 	[%rd1], %fd28;
	{ // callseq 22, 0
	.param .b64 param0;
	st.param.b64 	[param0], %rd14;
	.param .b64 param1;
	st.param.b64 	[param1], %rd5;
	.param .b32 retval0;
	call.uni (retval0), 
	vprintf, 
	(
	param0, 
	param1
	);
	ld.param.b32 	%r73, [retval0];
	} // callseq 22
	mov.b32 	{%rs38, %rs39}, %r11;
	// begin inline asm
	{  cvt.f32.f16 %f29, %rs38;}

	// end inline asm
	cvt.f64.f32 	%fd29, %f29;
	st.local.f64 	[%rd1], %fd29;
	{ // callseq 23, 0
	.param .b64 param0;
	st.param.b64 	[param0], %rd14;
	.param .b64 param1;
	st.param.b64 	[param1], %rd5;
	.param .b32 retval0;
	call.uni (retval0), 
	vprintf, 
	(
	param0, 
	param1
	);
	ld.param.b32 	%r75, [retval0];
	} // callseq 23
	// begin inline asm
	{  cvt.f32.f16 %f30, %rs39;}

	// end inline asm
	cvt.f64.f32 	%fd30, %f30;
	st.local.f64 	[%rd1], %fd30;
	{ // callseq 24, 0
	.param .b64 param0;
	st.param.b64 	[param0], %rd14;
	.param .b64 param1;
	st.param.b64 	[param1], %rd5;
	.param .b32 retval0;
	call.uni (retval0), 
	vprintf, 
	(
	param0, 
	param1
	);
	ld.param.b32 	%r77, [retval0];
	} // callseq 24
	mov.b32 	{%rs40, %rs41}, %r12;
	// begin inline asm
	{  cvt.f32.f16 %f31, %rs40;}

	// end inline asm
	cvt.f64.f32 	%fd31, %f31;
	st.local.f64 	[%rd1], %fd31;
	{ // callseq 25, 0
	.param .b64 param0;
	st.param.b64 	[param0], %rd14;
	.param .b64 param1;
	st.param.b64 	[param1], %rd5;
	.param .b32 retval0;
	call.uni (retval0), 
	vprintf, 
	(
	param0, 
	param1
	);
	ld.param.b32 	%r79, [retval0];
	} // callseq 25
	// begin inline asm
	{  cvt.f32.f16 %f32, %rs41;}

	// end inline asm
	cvt.f64.f32 	%fd32, %f32;
	st.local.f64 	[%rd1], %fd32;
	{ // callseq 26, 0
	.param .b64 param0;
	st.param.b64 	[param0], %rd14;
	.param .b64 param1;
	st.param.b64 	[param1], %rd5;
	.param .b32 retval0;
	call.uni (retval0), 
	vprintf, 
	(
	param0, 
	param1
	);
	ld.param.b32 	%r81, [retval0];
	} // callseq 26
	mov.b32 	{%rs42, %rs43}, %r13;
	// begin inline asm
	{  cvt.f32.f16 %f33, %rs42;}

	// end inline asm
	cvt.f64.f32 	%fd33, %f33;
	st.local.f64 	[%rd1], %fd33;
	{ // callseq 27, 0
	.param .b64 param0;
	st.param.b64 	[param0], %rd14;
	.param .b64 param1;
	st.param.b64 	[param1], %rd5;
	.param .b32 retval0;
	call.uni (retval0), 
	vprintf, 
	(
	param0, 
	param1
	);
	ld.param.b32 	%r83, [retval0];
	} // callseq 27
	// begin inline asm
	{  cvt.f32.f16 %f34, %rs43;}

	// end inline asm
	cvt.f64.f32 	%fd34, %f34;
	st.local.f64 	[%rd1], %fd34;
	{ // callseq 28, 0
	.param .b64 param0;
	st.param.b64 	[param0], %rd14;
	.param .b64 param1;
	st.param.b64 	[param1], %rd5;
	.param .b32 retval0;
	call.uni (retval0), 
	vprintf, 
	(
	param0, 
	param1
	);
	ld.param.b32 	%r85, [retval0];
	} // callseq 28
	cvt.u16.u32 	%rs44, %r14;
	// begin inline asm
	{  cvt.f32.f16 %f35, %rs44;}

	// end inline asm
	cvt.f64.f32 	%fd35, %f35;
	st.local.f64 	[%rd1], %fd35;
	{ // callseq 29, 0
	.param .b64 param0;
	st.param.b64 	[param0], %rd14;
	.param .b64 param1;
	st.param.b64 	[param1], %rd5;
	.param .b32 retval0;
	call.uni (retval0), 
	vprintf, 
	(
	param0, 
	param1
	);
	ld.param.b32 	%r87, [retval0];
	} // callseq 29
	// begin inline asm
	{  cvt.f32.f16 %f36, %rs13;}

	// end inline asm
	cvt.f64.f32 	%fd36, %f36;
	st.local.f64 	[%rd1], %fd36;
	{ // callseq 30, 0
	.param .b64 param0;
	st.param.b64 	[param0], %rd14;
	.param .b64 param1;
	st.param.b64 	[param1], %rd5;
	.param .b32 retval0;
	call.uni (retval0), 
	vprintf, 
	(
	param0, 
	param1
	);
	ld.param.b32 	%r89, [retval0];
	} // callseq 30
	// begin inline asm
	{  cvt.f32.f16 %f37, %rs14;}

	// end inline asm
	cvt.f64.f32 	%fd37, %f37;
	st.local.f64 	[%rd1], %fd37;
	{ // callseq 31, 0
	.param .b64 param0;
	st.param.b64 	[param0], %rd14;
	.param .b64 param1;
	st.param.b64 	[param1], %rd5;
	.param .b32 retval0;
	call.uni (retval0), 
	vprintf, 
	(
	param0, 
	param1
	);
	ld.param.b32 	%r91, [retval0];
	} // callseq 31
	// begin inline asm
	{  cvt.f32.f16 %f38, %rs15;}

	// end inline asm
	cvt.f64.f32 	%fd38, %f38;
	st.local.f64 	[%rd1], %fd38;
	{ // callseq 32, 0
	.param .b64 param0;
	st.param.b64 	[param0], %rd14;
	.param .b64 param1;
	st.param.b64 	[param1], %rd5;
	.param .b32 retval0;
	call.uni (retval0), 
	vprintf, 
	(
	param0, 
	param1
	);
	ld.param.b32 	%r93, [retval0];
	} // callseq 32
	// begin inline asm
	{  cvt.f32.f16 %f39, %rs16;}

	// end inline asm
	cvt.f64.f32 	%fd39, %f39;
	st.local.f64 	[%rd1], %fd39;
	{ // callseq 33, 0
	.param .b64 param0;
	st.param.b64 	[param0], %rd14;
	.param .b64 param1;
	st.param.b64 	[param1], %rd5;
	.param .b32 retval0;
	call.uni (retval0), 
	vprintf, 
	(
	param0, 
	param1
	);
	ld.param.b32 	%r95, [retval0];
	} // callseq 33
	// begin inline asm
	{  cvt.f32.f16 %f40, %rs17;}

	// end inline asm
	cvt.f64.f32 	%fd40, %f40;
	st.local.f64 	[%rd1], %fd40;
	{ // callseq 34, 0
	.param .b64 param0;
	st.param.b64 	[param0], %rd14;
	.param .b64 param1;
	st.param.b64 	[param1], %rd5;
	.param .b32 retval0;
	call.uni (retval0), 
	vprintf, 
	(
	param0, 
	param1
	);
	ld.param.b32 	%r97, [retval0];
	} // callseq 34
	mov.u64 	%rd17, $str$4;
	cvta.global.u64 	%rd18, %rd17;
	{ // callseq 35, 0
	.param .b64 param0;
	st.param.b64 	[param0], %rd18;
	.param .b64 param1;
	st.param.b64 	[param1], 0;
	.param .b32 retval0;
	call.uni (retval0), 
	vprintf, 
	(
	param0, 
	param1
	);
	ld.param.b32 	%r99, [retval0];
	} // callseq 35
$L__BB0_3:
	add.s32 	%r187, %r187, 1;
	add.s32 	%r186, %r186, 1;
	setp.ne.s32 	%p2, %r187, 32;
	@%p2 bra 	$L__BB0_1;
	mov.f32 	%f41, 0f00000000;
	wmma.mma.sync.aligned.row.row.m16n16k16.f32.f32 {%f1, %f2, %f3, %f4, %f5, %f6, %f7, %f8}, {%r1, %r2, %r3, %r4, %r5, %r6, %r7, %r8}, {%r9, %r10, %r11, %r12, %r13, %r14, %r15, %r16}, {%f41, %f41, %f41, %f41, %f41, %f41, %f41, %f41};
	cvt.f64.f32 	%fd1, %f1;
	cvt.f64.f32 	%fd2, %f2;
	cvt.f64.f32 	%fd3, %f3;
	cvt.f64.f32 	%fd4, %f4;
	cvt.f64.f32 	%fd5, %f5;
	cvt.f64.f32 	%fd6, %f6;
	cvt.f64.f32 	%fd7, %f7;
	cvt.f64.f32 	%fd8, %f8;
	mov.b32 	%r189, 0;
	mov.u64 	%rd19, $str$5;
	add.u64 	%rd21, %SP, 0;
	mov.u64 	%rd22, $str$2;
	mov.u64 	%rd24, $str$4;
$L__BB0_5:
	setp.ne.s32 	%p3, %r188, 0;
	@%p3 bra 	$L__BB0_7;
	st.local.u32 	[%rd1], %r17;
	cvta.global.u64 	%rd20, %rd19;
	{ // callseq 36, 0
	.param .b64 param0;
	st.param.b64 	[param0], %rd20;
	.param .b64 param1;
	st.param.b64 	[param1], %rd21;
	.param .b32 retval0;
	call.uni (retval0), 
	vprintf, 
	(
	param0, 
	param1
	);
	ld.param.b32 	%r102, [retval0];
	} // callseq 36
	st.local.f64 	[%rd1], %fd1;
	cvta.global.u64 	%rd23, %rd22;
	{ // callseq 37, 0
	.param .b64 param0;
	st.param.b64 	[param0], %rd23;
	.param .b64 param1;
	st.param.b64 	[param1], %rd21;
	.param .b32 retval0;
	call.uni (retval0), 
	vprintf, 
	(
	param0, 
	param1
	);
	ld.param.b32 	%r104, [retval0];
	} // callseq 37
	st.local.f64 	[%rd1], %fd2;
	{ // callseq 38, 0
	.param .b64 param0;
	st.param.b64 	[param0], %rd23;
	.param .b64 param1;
	st.param.b64 	[param1], %rd21;
	.param .b32 retval0;
	call.uni (retval0), 
	vprintf, 
	(
	param0, 
	param1
	);
	ld.param.b32 	%r106, [retval0];
	} // callseq 38
	st.local.f64 	[%rd1], %fd3;
	{ // callseq 39, 0
	.param .b64 param0;
	st.param.b64 	[param0], %rd23;
	.param .b64 param1;
	st.param.b64 	[param1], %rd21;
	.param .b32 retval0;
	call.uni (retval0), 
	vprintf, 
	(
	param0, 
	param1
	);
	ld.param.b32 	%r108, [retval0];
	} // callseq 39
	st.local.f64 	[%rd1], %fd4;
	{ // callseq 40, 0
	.param .b64 param0;
	st.param.b64 	[param0], %rd23;
	.param .b64 param1;
	st.param.b64 	[param1], %rd21;
	.param .b32 retval0;
	call.uni (retval0), 
	vprintf, 
	(
	param0, 
	param1
	);
	ld.param.b32 	%r110, [retval0];
	} // callseq 40
	st.local.f64 	[%rd1], %fd5;
	{ // callseq 41, 0
	.param .b64 param0;
	st.param.b64 	[param0], %rd23;
	.param .b64 param1;
	st.param.b64 	[param1], %rd21;
	.param .b32 retval0;
	call.uni (retval0), 
	vprintf, 
	(
	param0, 
	param1
	);
	ld.param.b32 	%r112, [retval0];
	} // callseq 41
	st.local.f64 	[%rd1], %fd6;
	{ // callseq 42, 0
	.param .b64 param0;
	st.param.b64 	[param0], %rd23;
	.param .b64 param1;
	st.param.b64 	[param1], %rd21;
	.param .b32 retval0;
	call.uni (retval0), 
	vprintf, 
	(
	param0, 
	param1
	);
	ld.param.b32 	%r114, [retval0];
	} // callseq 42
	st.local.f64 	[%rd1], %fd7;
	{ // callseq 43, 0
	.param .b64 param0;
	st.param.b64 	[param0], %rd23;
	.param .b64 param1;
	st.param.b64 	[param1], %rd21;
	.param .b32 retval0;
	call.uni (retval0), 
	vprintf, 
	(
	param0, 
	param1
	);
	ld.param.b32 	%r116, [retval0];
	} // callseq 43
	st.local.f64 	[%rd1], %fd8;
	{ // callseq 44, 0
	.param .b64 param0;
	st.param.b64 	[param0], %rd23;
	.param .b64 param1;
	st.param.b64 	[param1], %rd21;
	.param .b32 retval0;
	call.uni (retval0), 
	vprintf, 
	(
	param0, 
	param1
	);
	ld.param.b32 	%r118, [retval0];
	} // callseq 44
	cvta.global.u64 	%rd25, %rd24;
	{ // callseq 45, 0
	.param .b64 param0;
	st.param.b64 	[param0], %rd25;
	.param .b64 param1;
	st.param.b64 	[param1], 0;
	.param .b32 retval0;
	call.uni (retval0), 
	vprintf, 
	(
	param0, 
	param1
	);
	ld.param.b32 	%r120, [retval0];
	} // callseq 45
$L__BB0_7:
	add.s32 	%r122, %r189, 1;
	setp.ne.s32 	%p4, %r17, %r122;
	@%p4 bra 	$L__BB0_9;
	st.local.u32 	[%rd1], %r17;
	cvta.global.u64 	%rd27, %rd19;
	{ // callseq 46, 0
	.param .b64 param0;
	st.param.b64 	[param0], %rd27;
	.param .b64 param1;
	st.param.b64 	[param1], %rd21;
	.param .b32 retval0;
	call.uni (retval0), 
	vprintf, 
	(
	param0, 
	param1
	);
	ld.param.b32 	%r123, [retval0];
	} // callseq 46
	st.local.f64 	[%rd1], %fd1;
	cvta.global.u64 	%rd30, %rd22;
	{ // callseq 47, 0
	.param .b64 param0;
	st.param.b64 	[param0], %rd30;
	.param .b64 param1;
	st.param.b64 	[param1], %rd21;
	.param .b32 retval0;
	call.uni (retval0), 
	vprintf, 
	(
	param0, 
	param1
	);
	ld.param.b32 	%r125, [retval0];
	} // callseq 47
	st.local.f64 	[%rd1], %fd2;
	{ // callseq 48, 0
	.param .b64 param0;
	st.param.b64 	[param0], %rd30;
	.param .b64 param1;
	st.param.b64 	[param1], %rd21;
	.param .b32 retval0;
	call.uni (retval0), 
	vprintf, 
	(
	param0, 
	param1
	);
	ld.param.b32 	%r127, [retval0];
	} // callseq 48
	st.local.f64 	[%rd1], %fd3;
	{ // callseq 49, 0
	.param .b64 param0;
	st.param.b64 	[param0], %rd30;
	.param .b64 param1;
	st.param.b64 	[param1], %rd21;
	.param .b32 retval0;
	call.uni (retval0), 
	vprintf, 
	(
	param0, 
	param1
	);
	ld.param.b32 	%r129, [retval0];
	} // callseq 49
	st.local.f64 	[%rd1], %fd4;
	{ // callseq 50, 0
	.param .b64 param0;
	st.param.b64 	[param0], %rd30;
	.param .b64 param1;
	st.param.b64 	[param1], %rd21;
	.param .b32 retval0;
	call.uni (retval0), 
	vprintf, 
	(
	param0, 
	param1
	);
	ld.param.b32 	%r131, [retval0];
	} // callseq 50
	st.local.f64 	[%rd1], %fd5;
	{ // callseq 51, 0
	.param .b64 param0;
	st.param.b64 	[param0], %rd30;
	.param .b64 param1;
	st.param.b64 	[param1], %rd21;
	.param .b32 retval0;
	call.uni (retval0), 
	vprintf, 
	(
	param0, 
	param1
	);
	ld.param.b32 	%r133, [retval0];
	} // callseq 51
	st.local.f64 	[%rd1], %fd6;
	{ // callseq 52, 0
	.param .b64 param0;
	st.param.b64 	[param0], %rd30;
	.param .b64 param1;
	st.param.b64 	[param1], %rd21;
	.param .b32 retval0;
	call.uni (retval0), 
	vprintf, 
	(
	param0, 
	param1
	);
	ld.param.b32 	%r135, [retval0];
	} // callseq 52
	st.local.f64 	[%rd1], %fd7;
	{ // callseq 53, 0
	.param .b64 param0;
	st.param.b64 	[param0], %rd30;
	.param .b64 param1;
	st.param.b64 	[param1], %rd21;
	.param .b32 retval0;
	call.uni (retval0), 
	vprintf, 
	(
	param0, 
	param1
	);
	ld.param.b32 	%r137, [retval0];
	} // callseq 53
	st.local.f64 	[%rd1], %fd8;
	{ // callseq 54, 0
	.param .b64 param0;
	st.param.b64 	[param0], %rd30;
	.param .b64 param1;
	st.param.b64 	[param1], %rd21;
	.param .b32 retval0;
	call.uni (retval0), 
	vprintf, 
	(
	param0, 
	param1
	);
	ld.param.b32 	%r139, [retval0];
	} // callseq 54
	cvta.global.u64 	%rd32, %rd24;
	{ // callseq 55, 0
	.param .b64 param0;
	st.param.b64 	[param0], %rd32;
	.param .b64 param1;
	st.param.b64 	[param1], 0;
	.param .b32 retval0;
	call.uni (retval0), 
	vprintf, 
	(
	param0, 
	param1
	);
	ld.param.b32 	%r141, [retval0];
	} // callseq 55
$L__BB0_9:
	add.s32 	%r143, %r189, 2;
	setp.ne.s32 	%p5, %r17, %r143;
	@%p5 bra 	$L__BB0_11;
	st.local.u32 	[%rd1], %r17;
	cvta.global.u64 	%rd34, %rd19;
	{ // callseq 56, 0
	.param .b64 param0;
	st.param.b64 	[param0], %rd34;
	.param .b64 param1;
	st.param.b64 	[param1], %rd21;
	.param .b32 retval0;
	call.uni (retval0), 
	vprintf, 
	(
	param0, 
	param1
	);
	ld.param.b32 	%r144, [retval0];
	} // callseq 56
	st.local.f64 	[%rd1], %fd1;
	cvta.global.u64 	%rd37, %rd22;
	{ // callseq 57, 0
	.param .b64 param0;
	st.param.b64 	[param0], %rd37;
	.param .b64 param1;
	st.param.b64 	[param1], %rd21;
	.param .b32 retval0;
	call.uni (retval0), 
	vprintf, 
	(
	param0, 
	param1
	);
	ld.param.b32 	%r146, [retval0];
	} // callseq 57
	st.local.f64 	[%rd1], %fd2;
	{ // callseq 58, 0
	.param .b64 param0;
	st.param.b64 	[param0], %rd37;
	.param .b64 param1;
	st.param.b64 	[param1], %rd21;
	.param .b32 retval0;
	call.uni (retval0), 
	vprintf, 
	(
	param0, 
	param1
	);
	ld.param.b32 	%r148, [retval0];
	} // callseq 58
	st.local.f64 	[%rd1], %fd3;
	{ // callseq 59, 0
	.param .b64 param0;
	st.param.b64 	[param0], %rd37;
	.param .b64 param1;
	st.param.b64 	[param1], %rd21;
	.param .b32 retval0;
	call.uni (retval0), 
	vprintf, 
	(
	param0, 
	param1
	);
	ld.param.b32 	%r150, [retval0];
	} // callseq 59
	st.local.f64 	[%rd1], %fd4;
	{ // callseq 60, 0
	.param .b64 param0;
	st.param.b64 	[param0], %rd37;
	.param .b64 param1;
	st.param.b64 	[param1], %rd21;
	.param .b32 retval0;
	call.uni (retval0), 
	vprintf, 
	(
	param0, 
	param1
	);
	ld.param.b32 	%r152, [retval0];
	} // callseq 60
	st.local.f64 	[%rd1], %fd5;
	{ // callseq 61, 0
	.param .b64 param0;
	st.param.b64 	[param0], %rd37;
	.param .b64 param1;
	st.param.b64 	[param1], %rd21;
	.param .b32 retval0;
	call.uni (retval0), 
	vprintf, 
	(
	param0, 
	param1
	);
	ld.param.b32 	%r154, [retval0];
	} // callseq 61
	st.local.f64 	[%rd1], %fd6;
	{ // callseq 62, 0
	.param .b64 param0;
	st.param.b64 	[param0], %rd37;
	.param .b64 param1;
	st.param.b64 	[param1], %rd21;
	.param .b32 retval0;
	call.uni (retval0), 
	vprintf, 
	(
	param0, 
	param1
	);
	ld.param.b32 	%r156, [retval0];
	} // callseq 62
	st.local.f64 	[%rd1], %fd7;
	{ // callseq 63, 0
	.param .b64 param0;
	st.param.b64 	[param0], %rd37;
	.param .b64 param1;
	st.param.b64 	[param1], %rd21;
	.param .b32 retval0;
	call.uni (retval0), 
	vprintf, 
	(
	param0, 
	param1
	);
	ld.param.b32 	%r158, [retval0];
	} // callseq 63
	st.local.f64 	[%rd1], %fd8;
	{ // callseq 64, 0
	.param .b64 param0;
	st.param.b64 	[param0], %rd37;
	.param .b64 param1;
	st.param.b64 	[param1], %rd21;
	.param .b32 retval0;
	call.uni (retval0), 
	vprintf, 
	(
	param0, 
	param1
	);
	ld.param.b32 	%r160, [retval0];
	} // callseq 64
	cvta.global.u64 	%rd39, %rd24;
	{ // callseq 65, 0
	.param .b64 param0;
	st.param.b64 	[param0], %rd39;
	.param .b64 param1;
	st.param.b64 	[param1], 0;
	.param .b32 retval0;
	call.uni (retval0), 
	vprintf, 
	(
	param0, 
	param1
	);
	ld.param.b32 	%r162, [retval0];
	} // callseq 65
$L__BB0_11:
	add.s32 	%r164, %r189, 3;
	setp.ne.s32 	%p6, %r17, %r164;
	@%p6 bra 	$L__BB0_13;
	st.local.u32 	[%rd1], %r17;
	cvta.global.u64 	%rd41, %rd19;
	{ // callseq 66, 0
	.param .b64 param0;
	st.param.b64 	[param0], %rd41;
	.param .b64 param1;
	st.param.b64 	[param1], %rd21;
	.param .b32 retval0;
	call.uni (retval0), 
	vprintf, 
	(
	param0, 
	param1
	);
	ld.param.b32 	%r165, [retval0];
	} // callseq 66
	st.local.f64 	[%rd1], %fd1;
	cvta.global.u64 	%rd44, %rd22;
	{ // callseq 67, 0
	.param .b64 param0;
	st.param.b64 	[param0], %rd44;
	.param .b64 param1;
	st.param.b64 	[param1], %rd21;
	.param .b32 retval0;
	call.uni (retval0), 
	vprintf, 
	(
	param0, 
	param1
	);
	ld.param.b32 	%r167, [retval0];
	} // callseq 67
	st.local.f64 	[%rd1], %fd2;
	{ // callseq 68, 0
	.param .b64 param0;
	st.param.b64 	[param0], %rd44;
	.param .b64 param1;
	st.param.b64 	[param1], %rd21;
	.param .b32 retval0;
	call.uni (retval0), 
	vprintf, 
	(
	param0, 
	param1
	);
	ld.param.b32 	%r169, [retval0];
	} // callseq 68
	st.local.f64 	[%rd1], %fd3;
	{ // callseq 69, 0
	.param .b64 param0;
	st.param.b64 	[param0], %rd44;
	.param .b64 param1;
	st.param.b64 	[param1], %rd21;
	.param .b32 retval0;
	call.uni (retval0), 
	vprintf, 
	(
	param0, 
	param1
	);
	ld.param.b32 	%r171, [retval0];
	} // callseq 69
	st.local.f64 	[%rd1], %fd4;
	{ // callseq 70, 0
	.param .b64 param0;
	st.param.b64 	[param0], %rd44;
	.param .b64 param1;
	st.param.b64 	[param1], %rd21;
	.param .b32 retval0;
	call.uni (retval0), 
	vprintf, 
	(
	param0, 
	param1
	);
	ld.param.b32 	%r173, [retval0];
	} // callseq 70
	st.local.f64 	[%rd1], %fd5;
	{ // callseq 71, 0
	.param .b64 param0;
	st.param.b64 	[param0], %rd44;
	.param .b64 param1;
	st.param.b64 	[param1], %rd21;
	.param .b32 retval0;
	call.uni (retval0), 
	vprintf, 
	(
	param0, 
	param1
	);
	ld.param.b32 	%r175, [retval0];
	} // callseq 71
	st.local.f64 	[%rd1], %fd6;
	{ // callseq 72, 0
	.param .b64 param0;
	st.param.b64 	[param0], %rd44;
	.param .b64 param1;
	st.param.b64 	[param1], %rd21;
	.param .b32 retval0;
	call.uni (retval0), 
	vprintf, 
	(
	param0, 
	param1
	);
	ld.param.b32 	%r177, [retval0];
	} // callseq 72
	st.local.f64 	[%rd1], %fd7;
	{ // callseq 73, 0
	.param .b64 param0;
	st.param.b64 	[param0], %rd44;
	.param .b64 param1;
	st.param.b64 	[param1], %rd21;
	.param .b32 retval0;
	call.uni (retval0), 
	vprintf, 
	(
	param0, 
	param1
	);
	ld.param.b32 	%r179, [retval0];
	} // callseq 73
	st.local.f64 	[%rd1], %fd8;
	{ // callseq 74, 0
	.param .b64 param0;
	st.param.b64 	[param0], %rd44;
	.param .b64 param1;
	st.param.b64 	[param1], %rd21;
	.param .b32 retval0;
	call.uni (retval0), 
	vprintf, 
	(
	param0, 
	param1
	);
	ld.param.b32 	%r181, [retval0];
	} // callseq 74
	cvta.global.u64 	%rd46, %rd24;
	{ // callseq 75, 0
	.param .b64 param0;
	st.param.b64 	[param0], %rd46;
	.param .b64 param1;
	st.param.b64 	[param1], 0;
	.param .b32 retval0;
	call.uni (retval0), 
	vprintf, 
	(
	param0, 
	param1
	);
	ld.param.b32 	%r183, [retval0];
	} // callseq 75
$L__BB0_13:
	add.s32 	%r189, %r189, 4;
	add.s32 	%r188, %r188, 4;
	setp.ne.s32 	%p7, %r189, 32;
	@%p7 bra 	$L__BB0_5;
	cvta.to.global.u64 	%rd47, %rd2;
	mov.b32 	%r185, 16;
	wmma.store.d.sync.aligned.row.m16n16k16.global.f32 	[%rd47], {%f1, %f2, %f3, %f4, %f5, %f6, %f7, %f8}, %r185;
	ret;

}


// ===== COMPILED SASS (sm_100) =====

	.target	sm_100

	.elftype	@"ET_EXEC"


//--------------------- .note.nv.tkinfo           --------------------------
	.section	.note.nv.tkinfo,"",@"SHT_NOTE"
	.sectionflags	@"SHF_NOTE_NV_TKINFO"
	.tkinfo
        /*0018*/ 	.word	0x00000002
        /*0030*/ 	.string	""
        /*0030*/ 	.string	"ptxas"
        /*0030*/ 	.string	"Cuda compilation tools, release 13.0, V13.0.88"
        /*0030*/ 	.string	"Build cuda_13.0.r13.0/compiler.36424714_0"
        /*0030*/ 	.string	"-arch sm_100 -m 64 "



//--------------------- .note.nv.cuinfo           --------------------------
	.section	.note.nv.cuinfo,"",@"SHT_NOTE"
	.sectionflags	@"SHF_NOTE_NV_CUINFO"
        /*0018*/ 	.short	0x0002
        /*001a*/ 	.short	0x0064
        /*001c*/ 	.short	0x0082
	.zero		2


//--------------------- .nv.info                  --------------------------
	.section	.nv.info,"",@"SHT_CUDA_INFO"
	.align	4


	//----- nvinfo : EIATTR_REGCOUNT
	.align		4
        /*0000*/ 	.byte	0x04, 0x2f
        /*0002*/ 	.short	(.L_7 - .L_6)
	.align		4
.L_6:
        /*0004*/ 	.word	index@(_Z16wmma_index_checkP6__halfS0_Pf)
        /*0008*/ 	.word	0x00000025


	//----- nvinfo : EIATTR_FRAME_SIZE
	.align		4
.L_7:
        /*000c*/ 	.byte	0x04, 0x11
        /*000e*/ 	.short	(.L_9 - .L_8)
	.align		4
.L_8:
        /*0010*/ 	.word	index@(_Z16wmma_index_checkP6__halfS0_Pf)
        /*0014*/ 	.word	0x00000008


	//----- nvinfo : EIATTR_MIN_STACK_SIZE
	.align		4
.L_9:
        /*0018*/ 	.byte	0x04, 0x12
        /*001a*/ 	.short	(.L_11 - .L_10)
	.align		4
.L_10:
        /*001c*/ 	.word	index@(_Z16wmma_index_checkP6__halfS0_Pf)
        /*0020*/ 	.word	0x00000008
.L_11:


//--------------------- .nv.compat                --------------------------
	.section	.nv.compat,"",@"SHT_CUDA_COMPAT_INFO"
	.align	4
        /*0000*/ 	.byte	0x02, 0x09, 0x00, 0x00, 0x02, 0x02, 0x01, 0x00, 0x02, 0x05, 0x05, 0x00, 0x03, 0x07, 0x01, 0x01
        /*0010*/ 	.byte	0x02, 0x03, 0x00, 0x00, 0x02, 0x06, 0x01, 0x00, 0x04, 0x0b, 0x08, 0x00, 0x09, 0x00, 0x00, 0x00
        /*0020*/ 	.byte	0x00, 0x00, 0x00, 0x00


//--------------------- .nv.info._Z16wmma_index_checkP6__halfS0_Pf --------------------------
	.section	.nv.info._Z16wmma_index_checkP6__halfS0_Pf,"",@"SHT_CUDA_INFO"
	.sectionflags	@""
	.align	4


	//----- nvinfo : EIATTR_CUDA_API_VERSION
	.align		4
        /*0000*/ 	.byte	0x04, 0x37
        /*0002*/ 	.short	(.L_13 - .L_12)
.L_12:
        /*0004*/ 	.word	0x00000082


	//----- nvinfo : EIATTR_KPARAM_INFO
	.align		4
.L_13:
        /*0008*/ 	.byte	0x04, 0x17
        /*000a*/ 	.short	(.L_15 - .L_14)
.L_14:
        /*000c*/ 	.word	0x00000000
        /*0010*/ 	.short	0x0002
        /*0012*/ 	.short	0x0010
        /*0014*/ 	.byte	0x00, 0xf5, 0x21, 0x00


	//----- nvinfo : EIATTR_KPARAM_INFO
	.align		4
.L_15:
        /*0018*/ 	.byte	0x04, 0x17
        /*001a*/ 	.short	(.L_17 - .L_16)
.L_16:
        /*001c*/ 	.word	0x00000000
        /*0020*/ 	.short	0x0001
        /*0022*/ 	.short	0x0008
        /*0024*/ 	.byte	0x00, 0xf5, 0x21, 0x00


	//----- nvinfo : EIATTR_KPARAM_INFO
	.align		4
.L_17:
        /*0028*/ 	.byte	0x04, 0x17
        /*002a*/ 	.short	(.L_19 - .L_18)
.L_18:
        /*002c*/ 	.word	0x00000000
        /*0030*/ 	.short	0x0000
        /*0032*/ 	.short	0x0000
        /*0034*/ 	.byte	0x00, 0xf5, 0x21, 0x00


	//----- nvinfo : EIATTR_SPARSE_MMA_MASK
	.align		4
.L_19:
        /*0038*/ 	.byte	0x03, 0x50
        /*003a*/ 	.short	0x0000


	//----- nvinfo : EIATTR_WMMA_USED
	.align		4
        /*003c*/ 	.byte	0x01, 0x2b
	.zero		2


	//----- nvinfo : EIATTR_MAXREG_COUNT
	.align		4
        /*0040*/ 	.byte	0x03, 0x1b
        /*0042*/ 	.short	0x00ff


	//----- nvinfo : EIATTR_EXTERNS
	.align		4
        /*0044*/ 	.byte	0x04, 0x0f
        /*0046*/ 	.short	(.L_21 - .L_20)


	//   ....[0]....
	.align		4
.L_20:
        /*0048*/ 	.word	index@(vprintf)


	//----- nvinfo : EIATTR_MERCURY_ISA_VERSION
	.align		4
.L_21:
        /*004c*/ 	.byte	0x03, 0x5f
        /*004e*/ 	.short	0x0101


	//----- nvinfo : EIATTR_VRC_CTA_INIT_COUNT
	.align		4
        /*0050*/ 	.byte	0x02, 0x4a
	.zero		1
	.zero		1


	//----- nvinfo : EIATTR_SYSCALL_OFFSETS
	.align		4
        /*0054*/ 	.byte	0x04, 0x46
        /*0056*/ 	.short	(.L_23 - .L_22)


	//   ....[0]....
.L_22:
        /*0058*/ 	.word	0x00000300


	//   ....[1]....
        /*005c*/ 	.word	0x00000370


	//   ....[2]....
        /*0060*/ 	.word	0x00000420


	//   ....[3]....
        /*0064*/ 	.word	0x000004d0


	//   ....[4]....
        /*0068*/ 	.word	0x00000580


	//   ....[5]....
        /*006c*/ 	.word	0x00000630


	//   ....[6]....
        /*0070*/ 	.word	0x000006e0


	//   ....[7]....
        /*0074*/ 	.word	0x00000790


	//   ....[8]....
        /*0078*/ 	.word	0x00000840


	//   ....[9]....
        /*007c*/ 	.word	0x000008f0


	//   ....[10]....
        /*0080*/ 	.word	0x000009a0


	//   ....[11]....
        /*0084*/ 	.word	0x00000a50


	//   ....[12]....
        /*0088*/ 	.word	0x00000b00


	//   ....[13]....
        /*008c*/ 	.word	0x00000bb0


	//   ....[14]....
        /*0090*/ 	.word	0x00000c60


	//   ....[15]....
        /*0094*/ 	.word	0x00000d10


	//   ....[16]....
        /*0098*/ 	.word	0x00000dc0


	//   ....[17]....
        /*009c*/ 	.word	0x00000e70


	//   ....[18]....
        /*00a0*/ 	.word	0x00000ee0


	//   ....[19]....
        /*00a4*/ 	.word	0x00000f90


	//   ....[20]....
        /*00a8*/ 	.word	0x00001040


	//   ....[21]....
        /*00ac*/ 	.word	0x000010f0


	//   ....[22]....
        /*00b0*/ 	.word	0x000011a0


	//   ....[23]....
        /*00b4*/ 	.word	0x00001250


	//   ....[24]....
        /*00b8*/ 	.word	0x00001300


	//   ....[25]....
        /*00bc*/ 	.word	0x000013b0


	//   ....[26]....
        /*00c0*/ 	.word	0x00001460


	//   ....[27]....
        /*00c4*/ 	.word	0x00001510


	//   ....[28]....
        /*00c8*/ 	.word	0x000015c0


	//   ....[29]....
        /*00cc*/ 	.word	0x00001670


	//   ....[30]....
        /*00d0*/ 	.word	0x00001720


	//   ....[31]....
        /*00d4*/ 	.word	0x000017d0


	//   ....[32]....
        /*00d8*/ 	.word	0x00001880


	//   ....[33]....
        /*00dc*/ 	.word	0x00001930


	//   ....[34]....
        /*00e0*/ 	.word	0x000019e0


	//   ....[35]....
        /*00e4*/ 	.word	0x00001a50


	//   ....[36]....
        /*00e8*/ 	.word	0x00001bc0


	//   ....[37]....
        /*00ec*/ 	.word	0x00001c70


	//   ....[38]....
        /*00f0*/ 	.word	0x00001d10


	//   ....[39]....
        /*00f4*/ 	.word	0x00001db0


	//   ....[40]....
        /*00f8*/ 	.word	0x00001e50


	//   ....[41]....
        /*00fc*/ 	.word	0x00001ef0


	//   ....[42]....
        /*0100*/ 	.word	0x00001f90


	//   ....[43]....
        /*0104*/ 	.word	0x00002020


	//   ....[44]....
        /*0108*/ 	.word	0x000020b0


	//   ....[45]....
        /*010c*/ 	.word	0x00002120


	//   ....[46]....
        /*0110*/ 	.word	0x00002210


	//   ....[47]....
        /*0114*/ 	.word	0x000022c0


	//   ....[48]....
        /*0118*/ 	.word	0x00002360


	//   ....[49]....
        /*011c*/ 	.word	0x00002400


	//   ....[50]....
        /*0120*/ 	.word	0x000024a0


	//   ....[51]....
        /*0124*/ 	.word	0x00002540


	//   ....[52]....
        /*0128*/ 	.word	0x000025e0


	//   ....[53]....
        /*012c*/ 	.word	0x00002670


	//   ....[54]....
        /*0130*/ 	.word	0x00002700


	//   ....[55]....
        /*0134*/ 	.word	0x00002770


	//   ....[56]....
        /*0138*/ 	.word	0x00002860


	//   ....[57]....
        /*013c*/ 	.word	0x00002910


	//   ....[58]....
        /*0140*/ 	.word	0x000029b0


	//   ....[59]....
        /*0144*/ 	.word	0x00002a50


	//   ....[60]....
        /*0148*/ 	.word	0x00002af0


	//   ....[61]....
        /*014c*/ 	.word	0x00002b90


	//   ....[62]....
        /*0150*/ 	.word	0x00002c30


	//   ....[63]....
        /*0154*/ 	.word	0x00002cc0


	//   ....[64]....
        /*0158*/ 	.word	0x00002d50


	//   ....[65]....
        /*015c*/ 	.word	0x00002dc0


	//   ....[66]....
        /*0160*/ 	.word	0x00002eb0


	//   ....[67]....
        /*0164*/ 	.word	0x00002f60


	//   ....[68]....
        /*0168*/ 	.word	0x00003000


	//   ....[69]....
        /*016c*/ 	.word	0x000030a0


	//   ....[70]....
        /*0170*/ 	.word	0x00003140


	//   ....[71]....
        /*0174*/ 	.word	0x000031e0


	//   ....[72]....
        /*0178*/ 	.word	0x00003280


	//   ....[73]....
        /*017c*/ 	.word	0x00003310


	//   ....[74]....
        /*0180*/ 	.word	0x000033a0


	//   ....[75]....
        /*0184*/ 	.word	0x00003410


	//----- nvinfo : EIATTR_EXIT_INSTR_OFFSETS
	.align		4
.L_23:
        /*0188*/ 	.byte	0x04, 0x1c
        /*018a*/ 	.short	(.L_25 - .L_24)


	//   ....[0]....
.L_24:
        /*018c*/ 	.word	0x00003540


	//----- nvinfo : EIATTR_CRS_STACK_SIZE
	.align		4
.L_25:
        /*0190*/ 	.byte	0x04, 0x1e
        /*0192*/ 	.short	(.L_27 - .L_26)
.L_26:
        /*0194*/ 	.word	0x00000000


	//----- nvinfo : EIATTR_CBANK_PARAM_SIZE
	.align		4
.L_27:
        /*0198*/ 	.byte	0x03, 0x19
        /*019a*/ 	.short	0x0018


	//----- nvinfo : EIATTR_PARAM_CBANK
	.align		4
        /*019c*/ 	.byte	0x04, 0x0a
        /*019e*/ 	.short	(.L_29 - .L_28)
	.align		4
.L_28:
        /*01a0*/ 	.word	index@(.nv.constant0._Z16wmma_index_checkP6__halfS0_Pf)
        /*01a4*/ 	.short	0x0380
        /*01a6*/ 	.short	0x0018


	//----- nvinfo : EIATTR_SW_WAR
	.align		4
.L_29:
        /*01a8*/ 	.byte	0x04, 0x36
        /*01aa*/ 	.short	(.L_31 - .L_30)
.L_30:
        /*01ac*/ 	.word	0x00000008
.L_31:


//--------------------- .nv.callgraph             --------------------------
	.section	.nv.callgraph,"",@"SHT_CUDA_CALLGRAPH"
	.align	4
	.sectionentsize	8
	.align		4
        /*0000*/ 	.word	0x00000000
	.align		4
        /*0004*/ 	.word	0xffffffff
	.align		4
        /*0008*/ 	.word	index@(_Z16wmma_index_checkP6__halfS0_Pf)
	.align		4
        /*000c*/ 	.word	index@(vprintf)
	.align		4
        /*0010*/ 	.word	0x00000000
	.align		4
        /*0014*/ 	.word	0xfffffffe
	.align		4
        /*0018*/ 	.word	0x00000000
	.align		4
        /*001c*/ 	.word	0xfffffffd
	.align		4
        /*0020*/ 	.word	0x00000000
	.align		4
        /*0024*/ 	.word	0xfffffffc


//--------------------- .nv.constant4             --------------------------
	.section	.nv.constant4,"a",@progbits
	.align	8
	.align		8
.nv.constant4:
        /*0000*/ 	.dword	vprintf
	.align		8
        /*0008*/ 	.dword	$str
	.align		8
        /*0010*/ 	.dword	$str$1
	.align		8
        /*0018*/ 	.dword	$str$2
	.align		8
        /*0020*/ 	.dword	$str$3
	.align		8
        /*0028*/ 	.dword	$str$4
	.align		8
        /*0030*/ 	.dword	$str$5


//--------------------- .text._Z16wmma_index_checkP6__halfS0_Pf --------------------------
	.section	.text._Z16wmma_index_checkP6__halfS0_Pf,"ax",@progbits
	.align	128
        .global         _Z16wmma_index_checkP6__halfS0_Pf
        .type           _Z16wmma_index_checkP6__halfS0_Pf,@function
        .size           _Z16wmma_index_checkP6__halfS0_Pf,(.L_x_84 - _Z16wmma_index_checkP6__halfS0_Pf)
        .other          _Z16wmma_index_checkP6__halfS0_Pf,@"STO_CUDA_ENTRY STV_DEFAULT"
_Z16wmma_index_checkP6__halfS0_Pf:
.text._Z16wmma_index_checkP6__halfS0_Pf:
[----:B------:R-:W0:Y:S01]  /*0000*/  LDC R1, c[0x0][0x37c] ;  /* 0x0000df00ff017b82 */ /* 0x000e220000000800 */
[----:B------:R-:W1:Y:S01]  /*0010*/  S2R R5, SR_LANEID ;  /* 0x0000000000057919 */ /* 0x000e620000000000 */
[----:B------:R-:W2:Y:S01]  /*0020*/  LDCU.128 UR4, c[0x0][0x380] ;  /* 0x00007000ff0477ac */ /* 0x000ea20008000c00 */
[----:B------:R-:W-:Y:S02]  /*0030*/  IMAD.MOV.U32 R3, RZ, RZ, RZ ;  /* 0x000000ffff037224 */ /* 0x000fe400078e00ff */
[----:B0-----:R-:W-:Y:S01]  /*0040*/  VIADD R1, R1, 0xfffffff8 ;  /* 0xfffffff801017836 */ /* 0x001fe20000000000 */
[----:B------:R-:W0:Y:S01]  /*0050*/  LDCU.64 UR36, c[0x0][0x358] ;  /* 0x00006b00ff2477ac */ /* 0x000e220008000a00 */
[----:B-1----:R-:W-:Y:S02]  /*0060*/  LOP3.LUT R2, R5, 0x3, RZ, 0xc0, !PT ;  /* 0x0000000305027812 */ /* 0x002fe400078ec0ff */
[----:B------:R-:W-:-:S05]  /*0070*/  SHF.R.U32.HI R5, RZ, 0x2, R5 ;  /* 0x00000002ff057819 */ /* 0x000fca0000011605 */
[----:B------:R-:W-:-:S03]  /*0080*/  IMAD.WIDE.U32 R2, R5, 0x8, R2 ;  /* 0x0000000805027825 */ /* 0x000fc600078e0002 */
[----:B--2---:R-:W-:-:S04]  /*0090*/  LEA R6, P0, R2, UR6, 0x2 ;  /* 0x0000000602067c11 */ /* 0x004fc8000f8010ff */
[----:B------:R-:W-:-:S05]  /*00a0*/  LEA.HI.X R7, R2, UR7, R3, 0x2, P0 ;  /* 0x0000000702077c11 */ /* 0x000fca00080f1403 */
[----:B0-----:R-:W2:Y:S04]  /*00b0*/  LDG.E R30, desc[UR36][R6.64] ;  /* 0x00000024061e7981 */ /* 0x001ea8000c1e1900 */
[----:B------:R-:W3:Y:S04]  /*00c0*/  LDG.E R31, desc[UR36][R6.64+0x100] ;  /* 0x00010024061f7981 */ /* 0x000ee8000c1e1900 */
[----:B------:R-:W4:Y:S04]  /*00d0*/  LDG.E R16, desc[UR36][R6.64+0x10] ;  /* 0x0000102406107981 */ /* 0x000f28000c1e1900 */
[----:B------:R-:W4:Y:S01]  /*00e0*/  LDG.E R17, desc[UR36][R6.64+0x110] ;  /* 0x0001102406117981 */ /* 0x000f22000c1e1900 */
[----:B------:R-:W-:-:S04]  /*00f0*/  LEA R4, P0, R2, UR4, 0x2 ;  /* 0x0000000402047c11 */ /* 0x000fc8000f8010ff */
[----:B------:R-:W-:-:S05]  /*0100*/  LEA.HI.X R5, R2, UR5, R3, 0x2, P0 ;  /* 0x0000000502057c11 */ /* 0x000fca00080f1403 */
[----:B------:R0:W5:Y:S04]  /*0110*/  LDG.E R24, desc[UR36][R4.64] ;  /* 0x0000002404187981 */ /* 0x000168000c1e1900 */
[----:B------:R0:W5:Y:S04]  /*0120*/  LDG.E R25, desc[UR36][R4.64+0x100] ;  /* 0x0001002404197981 */ /* 0x000168000c1e1900 */
[----:B------:R0:W5:Y:S04]  /*0130*/  LDG.E R26, desc[UR36][R4.64+0x10] ;  /* 0x00001024041a7981 */ /* 0x000168000c1e1900 */
[----:B------:R0:W5:Y:S01]  /*0140*/  LDG.E R27, desc[UR36][R4.64+0x110] ;  /* 0x00011024041b7981 */ /* 0x000162000c1e1900 */
[----:B------:R-:W1:Y:S01]  /*0150*/  LDCU UR4, c[0x0][0x2f8] ;  /* 0x00005f00ff0477ac */ /* 0x000e620008000800 */
[----:B------:R-:W-:Y:S01]  /*0160*/  IMAD.MOV.U32 R29, RZ, RZ, RZ ;  /* 0x000000ffff1d7224 */ /* 0x000fe200078e00ff */
[----:B------:R-:W0:Y:S01]  /*0170*/  S2R R28, SR_TID.X ;  /* 0x00000000001c7919 */ /* 0x000e220000002100 */
[----:B------:R-:W1:Y:S02]  /*0180*/  LDCU UR5, c[0x0][0x2fc] ;  /* 0x00005f80ff0577ac */ /* 0x000e640008000800 */
[----:B-1----:R-:W-:-:S05]  /*0190*/  IADD3 R22, P0, PT, R1, UR4, RZ ;  /* 0x0000000401167c10 */ /* 0x002fca000ff1e0ff */
[----:B------:R-:W-:Y:S01]  /*01a0*/  IMAD.X R2, RZ, RZ, UR5, P0 ;  /* 0x00000005ff027e24 */ /* 0x000fe200080e06ff */
[----:B0-----:R-:W-:-:S04]  /*01b0*/  IADD3 R23, PT, PT, -R28, RZ, RZ ;  /* 0x000000ff1c177210 */ /* 0x001fc80007ffe1ff */
[----:B------:R-:W-:Y:S01]  /*01c0*/  MOV R19, R23 ;  /* 0x0000001700137202 */ /* 0x000fe20000000f00 */
[----:B--2---:R-:W0:Y:S04]  /*01d0*/  MOVM.16.MT88 R30, R30 ;  /* 0x000000001e1e723a */ /* 0x004e280000000000 */
[----:B---3--:R-:W1:Y:S04]  /*01e0*/  MOVM.16.MT88 R31, R31 ;  /* 0x000000001f1f723a */ /* 0x008e680000000000 */
[----:B----4-:R-:W2:Y:S04]  /*01f0*/  MOVM.16.MT88 R16, R16 ;  /* 0x000000001010723a */ /* 0x010ea80000000000 */
[----:B------:R-:W3:Y:S02]  /*0200*/  MOVM.16.MT88 R17, R17 ;  /* 0x000000001111723a */ /* 0x000ee40000000000 */
.L_x_37:
[----:B------:R-:W-:Y:S01]  /*0210*/  ISETP.NE.AND P0, PT, R19, RZ, PT ;  /* 0x000000ff1300720c */ /* 0x000fe20003f05270 */
[----:B------:R-:W-:Y:S01]  /*0220*/  VIADD R29, R29, 0x1 ;  /* 0x000000011d1d7836 */ /* 0x000fe20000000000 */
[----:B------:R-:W-:Y:S04]  /*0230*/  BSSY.RECONVERGENT B6, `(.L_x_0) ;  /* 0x0000183000067945 */ /* 0x000fe80003800200 */
[----:B------:R-:W-:-:S04]  /*0240*/  ISETP.NE.AND P1, PT, R29, 0x20, PT ;  /* 0x000000201d00780c */ /* 0x000fc80003f25270 */
[----:B------:R-:W-:-:S03]  /*0250*/  P2R R32, PR, RZ, 0x2 ;  /* 0x00000002ff207803 */ /* 0x000fc60000000000 */
[----:B------:R-:W-:Y:S06]  /*0260*/  @P0 BRA `(.L_x_1) ;  /* 0x0000001400fc0947 */ /* 0x000fec0003800000 */
[----:B------:R-:W-:Y:S01]  /*0270*/  MOV R18, 0x0 ;  /* 0x0000000000127802 */ /* 0x000fe20000000f00 */
[----:B------:R4:W-:Y:S01]  /*0280*/  STL [R1], R28 ;  /* 0x0000001c01007387 */ /* 0x0009e20000100800 */
[----:B------:R-:W0:Y:S01]  /*0290*/  LDCU.64 UR4, c[0x4][0x8] ;  /* 0x01000100ff0477ac */ /* 0x000e220008000a00 */
[----:B------:R-:W-:Y:S01]  /*02a0*/  IMAD.MOV.U32 R6, RZ, RZ, R22 ;  /* 0x000000ffff067224 */ /* 0x000fe200078e0016 */
[----:B------:R4:W1:Y:S01]  /*02b0*/  LDC.64 R8, c[0x4][R18] ;  /* 0x0100000012087b82 */ /* 0x0008620000000a00 */
[----:B------:R-:W-:Y:S02]  /*02c0*/  IMAD.MOV.U32 R7, RZ, RZ, R2 ;  /* 0x000000ffff077224 */ /* 0x000fe400078e0002 */
[----:B0-----:R-:W-:Y:S01]  /*02d0*/  IMAD.U32 R4, RZ, RZ, UR4 ;  /* 0x00000004ff047e24 */ /* 0x001fe2000f8e00ff */
[----:B----4-:R-:W-:-:S07]  /*02e0*/  MOV R5, UR5 ;  /* 0x0000000500057c02 */ /* 0x010fce0008000f00 */
[----:B------:R-:W-:-:S07]  /*02f0*/  LEPC R20, `(.L_x_2) ;  /* 0x000000001014794e */ /* 0x000fce0000000000 */
[----:B-123-5:R-:W-:Y:S05]  /*0300*/  CALL.ABS.NOINC R8 ;  /* 0x0000000008007343 */ /* 0x02efea0003c00000 */
.L_x_2:
[----:B------:R0:W1:Y:S01]  /*0310*/  LDC.64 R8, c[0x4][R18] ;  /* 0x0100000012087b82 */ /* 0x0000620000000a00 */
[----:B------:R-:W2:Y:S01]  /*0320*/  LDCU.64 UR4, c[0x4][0x10] ;  /* 0x01000200ff0477ac */ /* 0x000ea20008000a00 */
[----:B------:R-:W-:Y:S02]  /*0330*/  CS2R R6, SRZ ;  /* 0x0000000000067805 */ /* 0x000fe4000001ff00 */
[----:B--2---:R-:W-:Y:S01]  /*0340*/  MOV R4, UR4 ;  /* 0x0000000400047c02 */ /* 0x004fe20008000f00 */
[----:B0-----:R-:W-:-:S07]  /*0350*/  IMAD.U32 R5, RZ, RZ, UR5 ;  /* 0x00000005ff057e24 */ /* 0x001fce000f8e00ff */
[----:B------:R-:W-:-:S07]  /*0360*/  LEPC R20, `(.L_x_3) ;  /* 0x000000001014794e */ /* 0x000fce0000000000 */
[----:B-1----:R-:W-:Y:S05]  /*0370*/  CALL.ABS.NOINC R8 ;  /* 0x0000000008007343 */ /* 0x002fea0003c00000 */
.L_x_3:
[----:B------:R-:W-:Y:S01]  /*0380*/  HADD2.F32 R0, -RZ, R24.H0_H0 ;  /* 0x20000018ff007230 */ /* 0x000fe20000004100 */
[----:B------:R0:W1:Y:S01]  /*0390*/  LDC.64 R8, c[0x4][R18] ;  /* 0x0100000012087b82 */ /* 0x0000620000000a00 */
[----:B------:R-:W2:Y:S01]  /*03a0*/  LDCU.64 UR4, c[0x4][0x18] ;  /* 0x01000300ff0477ac */ /* 0x000ea20008000a00 */
[----:B------:R-:W-:Y:S01]  /*03b0*/  IMAD.MOV.U32 R6, RZ, RZ, R22 ;  /* 0x000000ffff067224 */ /* 0x000fe200078e0016 */
[----:B------:R-:W3:Y:S01]  /*03c0*/  F2F.F64.F32 R10, R0 ;  /* 0x00000000000a7310 */ /* 0x000ee20000201800 */
[----:B------:R-:W-:Y:S01]  /*03d0*/  IMAD.MOV.U32 R7, RZ, RZ, R2 ;  /* 0x000000ffff077224 */ /* 0x000fe200078e0002 */
[----:B---3--:R0:W-:Y:S01]  /*03e0*/  STL.64 [R1], R10 ;  /* 0x0000000a01007387 */ /* 0x0081e20000100a00 */
[----:B--2---:R-:W-:Y:S01]  /*03f0*/  IMAD.U32 R4, RZ, RZ, UR4 ;  /* 0x00000004ff047e24 */ /* 0x004fe2000f8e00ff */
[----:B------:R-:W-:-:S07]  /*0400*/  MOV R5, UR5 ;  /* 0x0000000500057c02 */ /* 0x000fce0008000f00 */
[----:B------:R-:W-:-:S07]  /*0410*/  LEPC R20, `(.L_x_4) ;  /* 0x000000001014794e */ /* 0x000fce0000000000 */
[----:B01----:R-:W-:Y:S05]  /*0420*/  CALL.ABS.NOINC R8 ;  /* 0x0000000008007343 */ /* 0x003fea0003c00000 */
.L_x_4:
[----:B------:R-:W-:Y:S01]  /*0430*/  HADD2.F32 R0, -RZ, R24.H1_H1 ;  /* 0x30000018ff007230 */ /* 0x000fe20000004100 */
[----:B------:R0:W1:Y:S01]  /*0440*/  LDC.64 R8, c[0x4][R18] ;  /* 0x0100000012087b82 */ /* 0x0000620000000a00 */
[----:B------:R-:W2:Y:S01]  /*0450*/  LDCU.64 UR4, c[0x4][0x18] ;  /* 0x01000300ff0477ac */ /* 0x000ea20008000a00 */
[----:B------:R-:W-:Y:S01]  /*0460*/  IMAD.MOV.U32 R6, RZ, RZ, R22 ;  /* 0x000000ffff067224 */ /* 0x000fe200078e0016 */
[----:B------:R-:W3:Y:S01]  /*0470*/  F2F.F64.F32 R10, R0 ;  /* 0x00000000000a7310 */ /* 0x000ee20000201800 */
[----:B------:R-:W-:Y:S01]  /*0480*/  MOV R7, R2 ;  /* 0x0000000200077202 */ /* 0x000fe20000000f00 */
[----:B---3--:R0:W-:Y:S01]  /*0490*/  STL.64 [R1], R10 ;  /* 0x0000000a01007387 */ /* 0x0081e20000100a00 */
[----:B--2---:R-:W-:Y:S01]  /*04a0*/  MOV R4, UR4 ;  /* 0x0000000400047c02 */ /* 0x004fe20008000f00 */
[----:B------:R-:W-:-:S07]  /*04b0*/  IMAD.U32 R5, RZ, RZ, UR5 ;  /* 0x00000005ff057e24 */ /* 0x000fce000f8e00ff */
[----:B------:R-:W-:-:S07]  /*04c0*/  LEPC R20, `(.L_x_5) ;  /* 0x000000001014794e */ /* 0x000fce0000000000 */
[----:B01----:R-:W-:Y:S05]  /*04d0*/  CALL.ABS.NOINC R8 ;  /* 0x0000000008007343 */ /* 0x003fea0003c00000 */
.L_x_5:
[----:B------:R-:W-:Y:S01]  /*04e0*/  HADD2.F32 R0, -RZ, R25.H0_H0 ;  /* 0x20000019ff007230 */ /* 0x000fe20000004100 */
[----:B------:R0:W1:Y:S01]  /*04f0*/  LDC.64 R8, c[0x4][R18] ;  /* 0x0100000012087b82 */ /* 0x0000620000000a00 */
[----:B------:R-:W2:Y:S01]  /*0500*/  LDCU.64 UR4, c[0x4][0x18] ;  /* 0x01000300ff0477ac */ /* 0x000ea20008000a00 */
[----:B------:R-:W-:Y:S01]  /*0510*/  MOV R6, R22 ;  /* 0x0000001600067202 */ /* 0x000fe20000000f00 */
[----:B------:R-:W3:Y:S01]  /*0520*/  F2F.F64.F32 R10, R0 ;  /* 0x00000000000a7310 */ /* 0x000ee20000201800 */
[----:B------:R-:W-:Y:S01]  /*0530*/  IMAD.MOV.U32 R7, RZ, RZ, R2 ;  /* 0x000000ffff077224 */ /* 0x000fe200078e0002 */
[----:B---3--:R0:W-:Y:S01]  /*0540*/  STL.64 [R1], R10 ;  /* 0x0000000a01007387 */ /* 0x0081e20000100a00 */
[----:B--2---:R-:W-:Y:S02]  /*0550*/  IMAD.U32 R4, RZ, RZ, UR4 ;  /* 0x00000004ff047e24 */ /* 0x004fe4000f8e00ff */
[----:B------:R-:W-:-:S07]  /*0560*/  IMAD.U32 R5, RZ, RZ, UR5 ;  /* 0x00000005ff057e24 */ /* 0x000fce000f8e00ff */
[----:B------:R-:W-:-:S07]  /*0570*/  LEPC R20, `(.L_x_6) ;  /* 0x000000001014794e */ /* 0x000fce0000000000 */
[----:B01----:R-:W-:Y:S05]  /*0580*/  CALL.ABS.NOINC R8 ;  /* 0x0000000008007343 */ /* 0x003fea0003c00000 */
.L_x_6:
[----:B------:R-:W-:Y:S01]  /*0590*/  HADD2.F32 R0, -RZ, R25.H1_H1 ;  /* 0x30000019ff007230 */ /* 0x000fe20000004100 */
        /* <DEDUP_REMOVED lines=10> */
.L_x_7:
[----:B------:R-:W-:Y:S01]  /*0640*/  HADD2.F32 R0, -RZ, R26.H0_H0 ;  /* 0x2000001aff007230 */ /* 0x000fe20000004100 */
        /* <DEDUP_REMOVED lines=10> */
.L_x_8:
[----:B------:R-:W-:Y:S01]  /*06f0*/  HADD2.F32 R0, -RZ, R26.H1_H1 ;  /* 0x3000001aff007230 */ /* 0x000fe20000004100 */
        /* <DEDUP_REMOVED lines=10> */
.L_x_9:
        /* <DEDUP_REMOVED lines=11> */
.L_x_10:
        /* <DEDUP_REMOVED lines=11> */
.L_x_11:
        /* <DEDUP_REMOVED lines=11> */
.L_x_12:
        /* <DEDUP_REMOVED lines=11> */
.L_x_13:
        /* <DEDUP_REMOVED lines=11> */
.L_x_14:
        /* <DEDUP_REMOVED lines=11> */
.L_x_15:
        /* <DEDUP_REMOVED lines=11> */
.L_x_16:
        /* <DEDUP_REMOVED lines=11> */
.L_x_17:
        /* <DEDUP_REMOVED lines=11> */
.L_x_18:
        /* <DEDUP_REMOVED lines=11> */
.L_x_19:
[----:B------:R0:W1:Y:S01]  /*0e80*/  LDC.64 R8, c[0x4][R18] ;  /* 0x0100000012087b82 */ /* 0x0000620000000a00 */
[----:B------:R-:W2:Y:S01]  /*0e90*/  LDCU.64 UR4, c[0x4][0x20] ;  /* 0x01000400ff0477ac */ /* 0x000ea20008000a00 */
[----:B------:R-:W-:Y:S02]  /*0ea0*/  CS2R R6, SRZ ;  /* 0x0000000000067805 */ /* 0x000fe4000001ff00 */
[----:B--2---:R-:W-:Y:S01]  /*0eb0*/  MOV R4, UR4 ;  /* 0x0000000400047c02 */ /* 0x004fe20008000f00 */
[----:B0-----:R-:W-:-:S07]  /*0ec0*/  IMAD.U32 R5, RZ, RZ, UR5 ;  /* 0x00000005ff057e24 */ /* 0x001fce000f8e00ff */
[----:B------:R-:W-:-:S07]  /*0ed0*/  LEPC R20, `(.L_x_20) ;  /* 0x000000001014794e */ /* 0x000fce0000000000 */
[----:B-1----:R-:W-:Y:S05]  /*0ee0*/  CALL.ABS.NOINC R8 ;  /* 0x0000000008007343 */ /* 0x002fea0003c00000 */
.L_x_20:
        /* <DEDUP_REMOVED lines=11> */
.L_x_21:
        /* <DEDUP_REMOVED lines=11> */
.L_x_22:
        /* <DEDUP_REMOVED lines=11> */
.L_x_23:
        /* <DEDUP_REMOVED lines=11> */
.L_x_24:
        /* <DEDUP_REMOVED lines=11> */
.L_x_25:
        /* <DEDUP_REMOVED lines=11> */
.L_x_26:
        /* <DEDUP_REMOVED lines=11> */
.L_x_27:
        /* <DEDUP_REMOVED lines=11> */
.L_x_28:
        /* <DEDUP_REMOVED lines=11> */
.L_x_29:
        /* <DEDUP_REMOVED lines=11> */
.L_x_30:
        /* <DEDUP_REMOVED lines=11> */
.L_x_31:
        /* <DEDUP_REMOVED lines=11> */
.L_x_32:
        /* <DEDUP_REMOVED lines=11> */
.L_x_33:
        /* <DEDUP_REMOVED lines=11> */
.L_x_34:
        /* <DEDUP_REMOVED lines=11> */
.L_x_35:
        /* <DEDUP_REMOVED lines=11> */
.L_x_36:
[----:B------:R0:W1:Y:S01]  /*19f0*/  LDC.64 R8, c[0x4][R18] ;  /* 0x0100000012087b82 */ /* 0x0000620000000a00 */
[----:B------:R-:W2:Y:S01]  /*1a00*/  LDCU.64 UR4, c[0x4][0x28] ;  /* 0x01000500ff0477ac */ /* 0x000ea20008000a00 */
[----:B------:R-:W-:Y:S02]  /*1a10*/  CS2R R6, SRZ ;  /* 0x0000000000067805 */ /* 0x000fe4000001ff00 */
[----:B--2---:R-:W-:Y:S01]  /*1a20*/  MOV R4, UR4 ;  /* 0x0000000400047c02 */ /* 0x004fe20008000f00 */
[----:B0-----:R-:W-:-:S07]  /*1a30*/  IMAD.U32 R5, RZ, RZ, UR5 ;  /* 0x00000005ff057e24 */ /* 0x001fce000f8e00ff */
[----:B------:R-:W-:-:S07]  /*1a40*/  LEPC R20, `(.L_x_1) ;  /* 0x000000001014794e */ /* 0x000fce0000000000 */
[----:B-1----:R-:W-:Y:S05]  /*1a50*/  CALL.ABS.NOINC R8 ;  /* 0x0000000008007343 */ /* 0x002fea0003c00000 */
.L_x_1:
[----:B------:R-:W-:Y:S05]  /*1a60*/  BSYNC.RECONVERGENT B6 ;  /* 0x0000000000067941 */ /* 0x000fea0003800200 */
.L_x_0:
[----:B------:R-:W-:Y:S01]  /*1a70*/  ISETP.NE.AND P6, PT, R32, RZ, PT ;  /* 0x000000ff2000720c */ /* 0x000fe20003fc5270 */
[----:B------:R-:W-:-:S12]  /*1a80*/  VIADD R19, R19, 0x1 ;  /* 0x0000000113137836 */ /* 0x000fd80000000000 */
[----:B------:R-:W-:Y:S05]  /*1a90*/  @P6 BRA `(.L_x_37) ;  /* 0xffffffe400dc6947 */ /* 0x000fea000383ffff */
[----:B------:R-:W-:Y:S05]  /*1aa0*/  WARPSYNC.ALL ;  /* 0x0000000000007948 */ /* 0x000fea0003800000 */
[----:B--23-5:R-:W-:Y:S01]  /*1ab0*/  HMMA.16816.F32 R16, R24, R16, RZ ;  /* 0x000000101810723c */ /* 0x02cfe200000018ff */
[----:B------:R-:W-:-:S07]  /*1ac0*/  MOV R34, RZ ;  /* 0x000000ff00227202 */ /* 0x000fce0000000f00 */
[----:B01----:R-:W-:Y:S11]  /*1ad0*/  HMMA.16816.F32 R24, R24, R30, RZ ;  /* 0x0000001e1818723c */ /* 0x003ff600000018ff */
[----:B------:R0:W1:Y:S08]  /*1ae0*/  F2F.F64.F32 R32, R18 ;  /* 0x0000001200207310 */ /* 0x0000700000201800 */
[----:B------:R0:W2:Y:S02]  /*1af0*/  F2F.F64.F32 R30, R19 ;  /* 0x00000013001e7310 */ /* 0x0000a40000201800 */
.L_x_82:
[----:B------:R-:W-:Y:S01]  /*1b00*/  ISETP.NE.AND P0, PT, R23, RZ, PT ;  /* 0x000000ff1700720c */ /* 0x000fe20003f05270 */
[----:B------:R-:W-:-:S12]  /*1b10*/  BSSY.RECONVERGENT B6, `(.L_x_38) ;  /* 0x0000062000067945 */ /* 0x000fd80003800200 */
[----:B------:R-:W-:Y:S05]  /*1b20*/  @P0 BRA `(.L_x_39) ;  /* 0x0000000400800947 */ /* 0x000fea0003800000 */
[----:B------:R-:W-:Y:S01]  /*1b30*/  MOV R8, 0x0 ;  /* 0x0000000000087802 */ /* 0x000fe20000000f00 */
[----:B------:R3:W-:Y:S01]  /*1b40*/  STL [R1], R28 ;  /* 0x0000001c01007387 */ /* 0x0007e20000100800 */
[----:B------:R-:W4:Y:S01]  /*1b50*/  LDCU.64 UR4, c[0x4][0x30] ;  /* 0x01000600ff0477ac */ /* 0x000f220008000a00 */
[----:B------:R-:W-:Y:S01]  /*1b60*/  MOV R6, R22 ;  /* 0x0000001600067202 */ /* 0x000fe20000000f00 */
[----:B------:R-:W-:Y:S02]  /*1b70*/  IMAD.MOV.U32 R7, RZ, RZ, R2 ;  /* 0x000000ffff077224 */ /* 0x000fe400078e0002 */
[----:B------:R-:W0:Y:S01]  /*1b80*/  LDC.64 R8, c[0x4][R8] ;  /* 0x0100000008087b82 */ /* 0x000e220000000a00 */
[----:B----4-:R-:W-:Y:S02]  /*1b90*/  IMAD.U32 R4, RZ, RZ, UR4 ;  /* 0x00000004ff047e24 */ /* 0x010fe4000f8e00ff */
[----:B---3--:R-:W-:-:S07]  /*1ba0*/  IMAD.U32 R5, RZ, RZ, UR5 ;  /* 0x00000005ff057e24 */ /* 0x008fce000f8e00ff */
[----:B------:R-:W-:-:S07]  /*1bb0*/  LEPC R20, `(.L_x_40) ;  /* 0x000000001014794e */ /* 0x000fce0000000000 */
[----:B012---:R-:W-:Y:S05]  /*1bc0*/  CALL.ABS.NOINC R8 ;  /* 0x0000000008007343 */ /* 0x007fea0003c00000 */
.L_x_40:
[----:B------:R-:W0:Y:S01]  /*1bd0*/  F2F.F64.F32 R10, R24 ;  /* 0x00000018000a7310 */ /* 0x000e220000201800 */
[----:B------:R-:W-:Y:S01]  /*1be0*/  MOV R29, 0x0 ;  /* 0x00000000001d7802 */ /* 0x000fe20000000f00 */
[----:B------:R-:W1:Y:S01]  /*1bf0*/  LDCU.64 UR4, c[0x4][0x18] ;  /* 0x01000300ff0477ac */ /* 0x000e620008000a00 */
[----:B------:R-:W-:Y:S02]  /*1c00*/  IMAD.MOV.U32 R6, RZ, RZ, R22 ;  /* 0x000000ffff067224 */ /* 0x000fe400078e0016 */
[----:B------:R2:W3:Y:S01]  /*1c10*/  LDC.64 R8, c[0x4][R29] ;  /* 0x010000001d087b82 */ /* 0x0004e20000000a00 */
[----:B------:R-:W-:Y:S01]  /*1c20*/  IMAD.MOV.U32 R7, RZ, RZ, R2 ;  /* 0x000000ffff077224 */ /* 0x000fe200078e0002 */
[----:B0-----:R2:W-:Y:S01]  /*1c30*/  STL.64 [R1], R10 ;  /* 0x0000000a01007387 */ /* 0x0015e20000100a00 */
[----:B-1----:R-:W-:Y:S01]  /*1c40*/  IMAD.U32 R4, RZ, RZ, UR4 ;  /* 0x00000004ff047e24 */ /* 0x002fe2000f8e00ff */
[----:B------:R-:W-:-:S07]  /*1c50*/  MOV R5, UR5 ;  /* 0x0000000500057c02 */ /* 0x000fce0008000f00 */
[----:B------:R-:W-:-:S07]  /*1c60*/  LEPC R20, `(.L_x_41) ;  /* 0x000000001014794e */ /* 0x000fce0000000000 */
[----:B--23--:R-:W-:Y:S05]  /*1c70*/  CALL.ABS.NOINC R8 ;  /* 0x0000000008007343 */ /* 0x00cfea0003c00000 */
.L_x_41:
[----:B------:R-:W0:Y:S01]  /*1c80*/  F2F.F64.F32 R10, R25 ;  /* 0x00000019000a7310 */ /* 0x000e220000201800 */
[----:B------:R1:W2:Y:S01]  /*1c90*/  LDC.64 R8, c[0x4][R29] ;  /* 0x010000001d087b82 */ /* 0x0002a20000000a00 */
[----:B------:R-:W3:Y:S01]  /*1ca0*/  LDCU.64 UR4, c[0x4][0x18] ;  /* 0x01000300ff0477ac */ /* 0x000ee20008000a00 */
[----:B------:R-:W-:Y:S01]  /*1cb0*/  IMAD.MOV.U32 R6, RZ, RZ, R22 ;  /* 0x000000ffff067224 */ /* 0x000fe200078e0016 */
[----:B------:R-:W-:Y:S01]  /*1cc0*/  MOV R7, R2 ;  /* 0x0000000200077202 */ /* 0x000fe20000000f00 */
[----:B0-----:R1:W-:Y:S01]  /*1cd0*/  STL.64 [R1], R10 ;  /* 0x0000000a01007387 */ /* 0x0013e20000100a00 */
[----:B---3--:R-:W-:Y:S01]  /*1ce0*/  MOV R4, UR4 ;  /* 0x0000000400047c02 */ /* 0x008fe20008000f00 */
[----:B------:R-:W-:-:S07]  /*1cf0*/  IMAD.U32 R5, RZ, RZ, UR5 ;  /* 0x00000005ff057e24 */ /* 0x000fce000f8e00ff */
[----:B------:R-:W-:-:S07]  /*1d00*/  LEPC R20, `(.L_x_42) ;  /* 0x000000001014794e */ /* 0x000fce0000000000 */
[----:B-12---:R-:W-:Y:S05]  /*1d10*/  CALL.ABS.NOINC R8 ;  /* 0x0000000008007343 */ /* 0x006fea0003c00000 */
.L_x_42:
[----:B------:R-:W0:Y:S01]  /*1d20*/  F2F.F64.F32 R10, R26 ;  /* 0x0000001a000a7310 */ /* 0x000e220000201800 */
[----:B------:R1:W2:Y:S01]  /*1d30*/  LDC.64 R8, c[0x4][R29] ;  /* 0x010000001d087b82 */ /* 0x0002a20000000a00 */
[----:B------:R-:W3:Y:S01]  /*1d40*/  LDCU.64 UR4, c[0x4][0x18] ;  /* 0x01000300ff0477ac */ /* 0x000ee20008000a00 */
[----:B------:R-:W-:Y:S01]  /*1d50*/  MOV R6, R22 ;  /* 0x0000001600067202 */ /* 0x000fe20000000f00 */
[----:B------:R-:W-:Y:S01]  /*1d60*/  IMAD.MOV.U32 R7, RZ, RZ, R2 ;  /* 0x000000ffff077224 */ /* 0x000fe200078e0002 */
[----:B0-----:R1:W-:Y:S01]  /*1d70*/  STL.64 [R1], R10 ;  /* 0x0000000a01007387 */ /* 0x0013e20000100a00 */
[----:B---3--:R-:W-:Y:S02]  /*1d80*/  IMAD.U32 R4, RZ, RZ, UR4 ;  /* 0x00000004ff047e24 */ /* 0x008fe4000f8e00ff */
[----:B------:R-:W-:-:S07]  /*1d90*/  IMAD.U32 R5, RZ, RZ, UR5 ;  /* 0x00000005ff057e24 */ /* 0x000fce000f8e00ff */
[----:B------:R-:W-:-:S07]  /*1da0*/  LEPC R20, `(.L_x_43) ;  /* 0x000000001014794e */ /* 0x000fce0000000000 */
[----:B-12---:R-:W-:Y:S05]  /*1db0*/  CALL.ABS.NOINC R8 ;  /* 0x0000000008007343 */ /* 0x006fea0003c00000 */
.L_x_43:
[----:B------:R-:W0:Y:S01]  /*1dc0*/  F2F.F64.F32 R10, R27 ;  /* 0x0000001b000a7310 */ /* 0x000e220000201800 */
[----:B------:R1:W2:Y:S01]  /*1dd0*/  LDC.64 R8, c[0x4][R29] ;  /* 0x010000001d087b82 */ /* 0x0002a20000000a00 */
[----:B------:R-:W3:Y:S01]  /*1de0*/  LDCU.64 UR4, c[0x4][0x18] ;  /* 0x01000300ff0477ac */ /* 0x000ee20008000a00 */
[----:B------:R-:W-:Y:S02]  /*1df0*/  IMAD.MOV.U32 R6, RZ, RZ, R22 ;  /* 0x000000ffff067224 */ /* 0x000fe400078e0016 */
[----:B------:R-:W-:Y:S01]  /*1e00*/  IMAD.MOV.U32 R7, RZ, RZ, R2 ;  /* 0x000000ffff077224 */ /* 0x000fe200078e0002 */
[----:B0-----:R1:W-:Y:S01]  /*1e10*/  STL.64 [R1], R10 ;  /* 0x0000000a01007387 */ /* 0x0013e20000100a00 */
[----:B---3--:R-:W-:Y:S01]  /*1e20*/  IMAD.U32 R4, RZ, RZ, UR4 ;  /* 0x00000004ff047e24 */ /* 0x008fe2000f8e00ff */
[----:B------:R-:W-:-:S07]  /*1e30*/  MOV R5, UR5 ;  /* 0x0000000500057c02 */ /* 0x000fce0008000f00 */
[----:B------:R-:W-:-:S07]  /*1e40*/  LEPC R20, `(.L_x_44) ;  /* 0x000000001014794e */ /* 0x000fce0000000000 */
[----:B-12---:R-:W-:Y:S05]  /*1e50*/  CALL.ABS.NOINC R8 ;  /* 0x0000000008007343 */ /* 0x006fea0003c00000 */
.L_x_44:
        /* <DEDUP_REMOVED lines=10> */
.L_x_45:
        /* <DEDUP_REMOVED lines=10> */
.L_x_46:
[----:B------:R0:W-:Y:S01]  /*1fa0*/  STL.64 [R1], R32 ;  /* 0x0000002001007387 */ /* 0x0001e20000100a00 */
[----:B------:R0:W1:Y:S01]  /*1fb0*/  LDC.64 R8, c[0x4][R29] ;  /* 0x010000001d087b82 */ /* 0x0000620000000a00 */
[----:B------:R-:W2:Y:S01]  /*1fc0*/  LDCU.64 UR4, c[0x4][0x18] ;  /* 0x01000300ff0477ac */ /* 0x000ea20008000a00 */
[----:B------:R-:W-:Y:S02]  /*1fd0*/  IMAD.MOV.U32 R6, RZ, RZ, R22 ;  /* 0x000000ffff067224 */ /* 0x000fe400078e0016 */
[----:B------:R-:W-:Y:S02]  /*1fe0*/  IMAD.MOV.U32 R7, RZ, RZ, R2 ;  /* 0x000000ffff077224 */ /* 0x000fe400078e0002 */
[----:B--2---:R-:W-:Y:S01]  /*1ff0*/  IMAD.U32 R4, RZ, RZ, UR4 ;  /* 0x00000004ff047e24 */ /* 0x004fe2000f8e00ff */
[----:B0-----:R-:W-:-:S07]  /*2000*/  MOV R5, UR5 ;  /* 0x0000000500057c02 */ /* 0x001fce0008000f00 */
[----:B------:R-:W-:-:S07]  /*2010*/  LEPC R20, `(.L_x_47) ;  /* 0x000000001014794e */ /* 0x000fce0000000000 */
[----:B-1----:R-:W-:Y:S05]  /*2020*/  CALL.ABS.NOINC R8 ;  /* 0x0000000008007343 */ /* 0x002fea0003c00000 */
.L_x_47:
[----:B------:R0:W-:Y:S01]  /*2030*/  STL.64 [R1], R30 ;  /* 0x0000001e01007387 */ /* 0x0001e20000100a00 */
[----:B------:R0:W1:Y:S01]  /*2040*/  LDC.64 R8, c[0x4][R29] ;  /* 0x010000001d087b82 */ /* 0x0000620000000a00 */
[----:B------:R-:W2:Y:S01]  /*2050*/  LDCU.64 UR4, c[0x4][0x18] ;  /* 0x01000300ff0477ac */ /* 0x000ea20008000a00 */
[----:B------:R-:W-:Y:S01]  /*2060*/  IMAD.MOV.U32 R6, RZ, RZ, R22 ;  /* 0x000000ffff067224 */ /* 0x000fe200078e0016 */
[----:B------:R-:W-:Y:S02]  /*2070*/  MOV R7, R2 ;  /* 0x0000000200077202 */ /* 0x000fe40000000f00 */
[----:B--2---:R-:W-:Y:S01]  /*2080*/  MOV R4, UR4 ;  /* 0x0000000400047c02 */ /* 0x004fe20008000f00 */
[----:B0-----:R-:W-:-:S07]  /*2090*/  IMAD.U32 R5, RZ, RZ, UR5 ;  /* 0x00000005ff057e24 */ /* 0x001fce000f8e00ff */
[----:B------:R-:W-:-:S07]  /*20a0*/  LEPC R20, `(.L_x_48) ;  /* 0x000000001014794e */ /* 0x000fce0000000000 */
[----:B-1----:R-:W-:Y:S05]  /*20b0*/  CALL.ABS.NOINC R8 ;  /* 0x0000000008007343 */ /* 0x002fea0003c00000 */
.L_x_48:
[----:B------:R0:W1:Y:S01]  /*20c0*/  LDC.64 R8, c[0x4][R29] ;  /* 0x010000001d087b82 */ /* 0x0000620000000a00 */
[----:B------:R-:W2:Y:S01]  /*20d0*/  LDCU.64 UR4, c[0x4][0x28] ;  /* 0x01000500ff0477ac */ /* 0x000ea20008000a00 */
[----:B------:R-:W-:Y:S01]  /*20e0*/  CS2R R6, SRZ ;  /* 0x0000000000067805 */ /* 0x000fe2000001ff00 */
[----:B--2---:R-:W-:Y:S02]  /*20f0*/  IMAD.U32 R4, RZ, RZ, UR4 ;  /* 0x00000004ff047e24 */ /* 0x004fe4000f8e00ff */
[----:B0-----:R-:W-:-:S07]  /*2100*/  IMAD.U32 R5, RZ, RZ, UR5 ;  /* 0x00000005ff057e24 */ /* 0x001fce000f8e00ff */
[----:B------:R-:W-:-:S07]  /*2110*/  LEPC R20, `(.L_x_39) ;  /* 0x000000001014794e */ /* 0x000fce0000000000 */
[----:B-1----:R-:W-:Y:S05]  /*2120*/  CALL.ABS.NOINC R8 ;  /* 0x0000000008007343 */ /* 0x002fea0003c00000 */
.L_x_39:
[----:B------:R-:W-:Y:S05]  /*2130*/  BSYNC.RECONVERGENT B6 ;  /* 0x0000000000067941 */ /* 0x000fea0003800200 */
.L_x_38:
[----:B------:R-:W-:Y:S01]  /*2140*/  IADD3 R3, PT, PT, R34, 0x1, RZ ;  /* 0x0000000122037810 */ /* 0x000fe20007ffe0ff */
[----:B------:R-:W-:Y:S03]  /*2150*/  BSSY.RECONVERGENT B6, `(.L_x_49) ;  /* 0x0000063000067945 */ /* 0x000fe60003800200 */
[----:B------:R-:W-:-:S13]  /*2160*/  ISETP.NE.AND P0, PT, R28, R3, PT ;  /* 0x000000031c00720c */ /* 0x000fda0003f05270 */
        /* <DEDUP_REMOVED lines=11> */
.L_x_51:
        /* <DEDUP_REMOVED lines=11> */
.L_x_52:
        /* <DEDUP_REMOVED lines=10> */
.L_x_53:
        /* <DEDUP_REMOVED lines=10> */
.L_x_54:
        /* <DEDUP_REMOVED lines=10> */
.L_x_55:
        /* <DEDUP_REMOVED lines=10> */
.L_x_56:
        /* <DEDUP_REMOVED lines=10> */
.L_x_57:
        /* <DEDUP_REMOVED lines=9> */
.L_x_58:
        /* <DEDUP_REMOVED lines=9> */
.L_x_59:
[----:B------:R0:W1:Y:S01]  /*2710*/  LDC.64 R8, c[0x4][R29] ;  /* 0x010000001d087b82 */ /* 0x0000620000000a00 */
[----:B------:R-:W2:Y:S01]  /*2720*/  LDCU.64 UR4, c[0x4][0x28] ;  /* 0x01000500ff0477ac */ /* 0x000ea20008000a00 */
[----:B------:R-:W-:Y:S01]  /*2730*/  CS2R R6, SRZ ;  /* 0x0000000000067805 */ /* 0x000fe2000001ff00 */
[----:B--2---:R-:W-:Y:S02]  /*2740*/  IMAD.U32 R4, RZ, RZ, UR4 ;  /* 0x00000004ff047e24 */ /* 0x004fe4000f8e00ff */
[----:B0-----:R-:W-:-:S07]  /*2750*/  IMAD.U32 R5, RZ, RZ, UR5 ;  /* 0x00000005ff057e24 */ /* 0x001fce000f8e00ff */
[----:B------:R-:W-:-:S07]  /*2760*/  LEPC R20, `(.L_x_50) ;  /* 0x000000001014794e */ /* 0x000fce0000000000 */
[----:B-1----:R-:W-:Y:S05]  /*2770*/  CALL.ABS.NOINC R8 ;  /* 0x0000000008007343 */ /* 0x002fea0003c00000 */
.L_x_50:
[----:B------:R-:W-:Y:S05]  /*2780*/  BSYNC.RECONVERGENT B6 ;  /* 0x0000000000067941 */ /* 0x000fea0003800200 */
.L_x_49:
[----:B------:R-:W-:Y:S01]  /*2790*/  IADD3 R3, PT, PT, R34, 0x2, RZ ;  /* 0x0000000222037810 */ /* 0x000fe20007ffe0ff */
[----:B------:R-:W-:Y:S03]  /*27a0*/  BSSY.RECONVERGENT B6, `(.L_x_60) ;  /* 0x0000063000067945 */ /* 0x000fe60003800200 */
[----:B------:R-:W-:-:S13]  /*27b0*/  ISETP.NE.AND P0, PT, R28, R3, PT ;  /* 0x000000031c00720c */ /* 0x000fda0003f05270 */
[----:B------:R-:W-:Y:S05]  /*27c0*/  @P0 BRA `(.L_x_61) ;  /* 0x0000000400800947 */ /* 0x000fea0003800000 */
[----:B------:R-:W-:Y:S01]  /*27d0*/  MOV R8, 0x0 ;  /* 0x0000000000087802 */ /* 0x000fe20000000f00 */
[----:B------:R3:W-:Y:S01]  /*27e0*/  STL [R1], R28 ;  /* 0x0000001c01007387 */ /* 0x0007e20000100800 */
[----:B------:R-:W4:Y:S01]  /*27f0*/  LDCU.64 UR4, c[0x4][0x30] ;  /* 0x01000600ff0477ac */ /* 0x000f220008000a00 */
[----:B------:R-:W-:Y:S01]  /*2800*/  IMAD.MOV.U32 R6, RZ, RZ, R22 ;  /* 0x000000ffff067224 */ /* 0x000fe200078e0016 */
[----:B------:R-:W-:Y:S02]  /*2810*/  MOV R7, R2 ;  /* 0x0000000200077202 */ /* 0x000fe40000000f00 */
[----:B------:R-:W0:Y:S01]  /*2820*/  LDC.64 R8, c[0x4][R8] ;  /* 0x0100000008087b82 */ /* 0x000e220000000a00 */
[----:B----4-:R-:W-:Y:S01]  /*2830*/  IMAD.U32 R4, RZ, RZ, UR4 ;  /* 0x00000004ff047e24 */ /* 0x010fe2000f8e00ff */
[----:B---3--:R-:W-:-:S07]  /*2840*/  MOV R5, UR5 ;  /* 0x0000000500057c02 */ /* 0x008fce0008000f00 */
[----:B------:R-:W-:-:S07]  /*2850*/  LEPC R20, `(.L_x_62) ;  /* 0x000000001014794e */ /* 0x000fce0000000000 */
[----:B012---:R-:W-:Y:S05]  /*2860*/  CALL.ABS.NOINC R8 ;  /* 0x0000000008007343 */ /* 0x007fea0003c00000 */
.L_x_62:
[----:B------:R-:W0:Y:S01]  /*2870*/  F2F.F64.F32 R10, R24 ;  /* 0x00000018000a7310 */ /* 0x000e220000201800 */
[----:B------:R-:W-:Y:S01]  /*2880*/  MOV R29, 0x0 ;  /* 0x00000000001d7802 */ /* 0x000fe20000000f00 */
[----:B------:R-:W1:Y:S01]  /*2890*/  LDCU.64 UR4, c[0x4][0x18] ;  /* 0x01000300ff0477ac */ /* 0x000e620008000a00 */
[----:B------:R-:W-:Y:S01]  /*28a0*/  IMAD.MOV.U32 R6, RZ, RZ, R22 ;  /* 0x000000ffff067224 */ /* 0x000fe200078e0016 */
[----:B------:R-:W-:Y:S01]  /*28b0*/  MOV R7, R2 ;  /* 0x0000000200077202 */ /* 0x000fe20000000f00 */
[----:B------:R2:W3:Y:S01]  /*28c0*/  LDC.64 R8, c[0x4][R29] ;  /* 0x010000001d087b82 */ /* 0x0004e20000000a00 */
[----:B0-----:R2:W-:Y:S01]  /*28d0*/  STL.64 [R1], R10 ;  /* 0x0000000a01007387 */ /* 0x0015e20000100a00 */
[----:B-1----:R-:W-:Y:S01]  /*28e0*/  IMAD.U32 R4, RZ, RZ, UR4 ;  /* 0x00000004ff047e24 */ /* 0x002fe2000f8e00ff */
[----:B------:R-:W-:-:S07]  /*28f0*/  MOV R5, UR5 ;  /* 0x0000000500057c02 */ /* 0x000fce0008000f00 */
[----:B------:R-:W-:-:S07]  /*2900*/  LEPC R20, `(.L_x_63) ;  /* 0x000000001014794e */ /* 0x000fce0000000000 */
[----:B--23--:R-:W-:Y:S05]  /*2910*/  CALL.ABS.NOINC R8 ;  /* 0x0000000008007343 */ /* 0x00cfea0003c00000 */
.L_x_63:
[----:B------:R-:W0:Y:S01]  /*2920*/  F2F.F64.F32 R10, R25 ;  /* 0x00000019000a7310 */ /* 0x000e220000201800 */
[----:B------:R1:W2:Y:S01]  /*2930*/  LDC.64 R8, c[0x4][R29] ;  /* 0x010000001d087b82 */ /* 0x0002a20000000a00 */
[----:B------:R-:W3:Y:S01]  /*2940*/  LDCU.64 UR4, c[0x4][0x18] ;  /* 0x01000300ff0477ac */ /* 0x000ee20008000a00 */
[----:B------:R-:W-:Y:S01]  /*2950*/  IMAD.MOV.U32 R6, RZ, RZ, R22 ;  /* 0x000000ffff067224 */ /* 0x000fe200078e0016 */
[----:B------:R-:W-:Y:S01]  /*2960*/  MOV R7, R2 ;  /* 0x0000000200077202 */ /* 0x000fe20000000f00 */
[----:B0-----:R1:W-:Y:S01]  /*2970*/  STL.64 [R1], R10 ;  /* 0x0000000a01007387 */ /* 0x0013e20000100a00 */
[----:B---3--:R-:W-:Y:S01]  /*2980*/  IMAD.U32 R4, RZ, RZ, UR4 ;  /* 0x00000004ff047e24 */ /* 0x008fe2000f8e00ff */
[----:B------:R-:W-:-:S07]  /*2990*/  MOV R5, UR5 ;  /* 0x0000000500057c02 */ /* 0x000fce0008000f00 */
[----:B------:R-:W-:-:S07]  /*29a0*/  LEPC R20, `(.L_x_64) ;  /* 0x000000001014794e */ /* 0x000fce0000000000 */
[----:B-12---:R-:W-:Y:S05]  /*29b0*/  CALL.ABS.NOINC R8 ;  /* 0x0000000008007343 */ /* 0x006fea0003c00000 */
.L_x_64:
        /* <DEDUP_REMOVED lines=10> */
.L_x_65:
        /* <DEDUP_REMOVED lines=10> */
.L_x_66:
        /* <DEDUP_REMOVED lines=10> */
.L_x_67:
        /* <DEDUP_REMOVED lines=10> */
.L_x_68:
[----:B------:R0:W-:Y:S01]  /*2c40*/  STL.64 [R1], R32 ;  /* 0x0000002001007387 */ /* 0x0001e20000100a00 */
[----:B------:R0:W1:Y:S01]  /*2c50*/  LDC.64 R8, c[0x4][R29] ;  /* 0x010000001d087b82 */ /* 0x0000620000000a00 */
[----:B------:R-:W2:Y:S01]  /*2c60*/  LDCU.64 UR4, c[0x4][0x18] ;  /* 0x01000300ff0477ac */ /* 0x000ea20008000a00 */
[----:B------:R-:W-:Y:S01]  /*2c70*/  IMAD.MOV.U32 R6, RZ, RZ, R22 ;  /* 0x000000ffff067224 */ /* 0x000fe200078e0016 */
[----:B------:R-:W-:Y:S01]  /*2c80*/  MOV R7, R2 ;  /* 0x0000000200077202 */ /* 0x000fe20000000f00 */
[----:B--2---:R-:W-:Y:S01]  /*2c90*/  IMAD.U32 R4, RZ, RZ, UR4 ;  /* 0x00000004ff047e24 */ /* 0x004fe2000f8e00ff */
[----:B0-----:R-:W-:-:S07]  /*2ca0*/  MOV R5, UR5 ;  /* 0x0000000500057c02 */ /* 0x001fce0008000f00 */
[----:B------:R-:W-:-:S07]  /*2cb0*/  LEPC R20, `(.L_x_69) ;  /* 0x000000001014794e */ /* 0x000fce0000000000 */
[----:B-1----:R-:W-:Y:S05]  /*2cc0*/  CALL.ABS.NOINC R8 ;  /* 0x0000000008007343 */ /* 0x002fea0003c00000 */
.L_x_69:
        /* <DEDUP_REMOVED lines=9> */
.L_x_70:
[----:B------:R0:W1:Y:S01]  /*2d60*/  LDC.64 R8, c[0x4][R29] ;  /* 0x010000001d087b82 */ /* 0x0000620000000a00 */
[----:B------:R-:W2:Y:S01]  /*2d70*/  LDCU.64 UR4, c[0x4][0x28] ;  /* 0x01000500ff0477ac */ /* 0x000ea20008000a00 */
[----:B------:R-:W-:Y:S01]  /*2d80*/  CS2R R6, SRZ ;  /* 0x0000000000067805 */ /* 0x000fe2000001ff00 */
[----:B--2---:R-:W-:Y:S01]  /*2d90*/  IMAD.U32 R4, RZ, RZ, UR4 ;  /* 0x00000004ff047e24 */ /* 0x004fe2000f8e00ff */
[----:B0-----:R-:W-:-:S07]  /*2da0*/  MOV R5, UR5 ;  /* 0x0000000500057c02 */ /* 0x001fce0008000f00 */
[----:B------:R-:W-:-:S07]  /*2db0*/  LEPC R20, `(.L_x_61) ;  /* 0x000000001014794e */ /* 0x000fce0000000000 */
[----:B-1----:R-:W-:Y:S05]  /*2dc0*/  CALL.ABS.NOINC R8 ;  /* 0x0000000008007343 */ /* 0x002fea0003c00000 */
.L_x_61:
[----:B------:R-:W-:Y:S05]  /*2dd0*/  BSYNC.RECONVERGENT B6 ;  /* 0x0000000000067941 */ /* 0x000fea0003800200 */
.L_x_60:
[----:B------:R-:W-:Y:S01]  /*2de0*/  VIADD R3, R34, 0x3 ;  /* 0x0000000322037836 */ /* 0x000fe20000000000 */
[----:B------:R-:W-:Y:S04]  /*2df0*/  BSSY.RECONVERGENT B6, `(.L_x_71) ;  /* 0x0000063000067945 */ /* 0x000fe80003800200 */
        /* <DEDUP_REMOVED lines=8> */
[----:B----4-:R-:W-:Y:S01]  /*2e80*/  MOV R4, UR4 ;  /* 0x0000000400047c02 */ /* 0x010fe20008000f00 */
[----:B---3--:R-:W-:-:S07]  /*2e90*/  IMAD.U32 R5, RZ, RZ, UR5 ;  /* 0x00000005ff057e24 */ /* 0x008fce000f8e00ff */
[----:B------:R-:W-:-:S07]  /*2ea0*/  LEPC R20, `(.L_x_73) ;  /* 0x000000001014794e */ /* 0x000fce0000000000 */
[----:B012---:R-:W-:Y:S05]  /*2eb0*/  CALL.ABS.NOINC R8 ;  /* 0x0000000008007343 */ /* 0x007fea0003c00000 */
.L_x_73:
[----:B------:R-:W0:Y:S01]  /*2ec0*/  F2F.F64.F32 R10, R24 ;  /* 0x00000018000a7310 */ /* 0x000e220000201800 */
[----:B------:R-:W-:Y:S01]  /*2ed0*/  MOV R29, 0x0 ;  /* 0x00000000001d7802 */ /* 0x000fe20000000f00 */
[----:B------:R-:W1:Y:S01]  /*2ee0*/  LDCU.64 UR4, c[0x4][0x18] ;  /* 0x01000300ff0477ac */ /* 0x000e620008000a00 */
[----:B------:R-:W-:Y:S01]  /*2ef0*/  MOV R6, R22 ;  /* 0x0000001600067202 */ /* 0x000fe20000000f00 */
[----:B------:R-:W-:Y:S01]  /*2f00*/  IMAD.MOV.U32 R7, RZ, RZ, R2 ;  /* 0x000000ffff077224 */ /* 0x000fe200078e0002 */
[----:B------:R2:W3:Y:S01]  /*2f10*/  LDC.64 R8, c[0x4][R29] ;  /* 0x010000001d087b82 */ /* 0x0004e20000000a00 */
[----:B0-----:R2:W-:Y:S01]  /*2f20*/  STL.64 [R1], R10 ;  /* 0x0000000a01007387 */ /* 0x0015e20000100a00 */
[----:B-1----:R-:W-:Y:S01]  /*2f30*/  MOV R4, UR4 ;  /* 0x0000000400047c02 */ /* 0x002fe20008000f00 */
[----:B------:R-:W-:-:S07]  /*2f40*/  IMAD.U32 R5, RZ, RZ, UR5 ;  /* 0x00000005ff057e24 */ /* 0x000fce000f8e00ff */
[----:B------:R-:W-:-:S07]  /*2f50*/  LEPC R20, `(.L_x_74) ;  /* 0x000000001014794e */ /* 0x000fce0000000000 */
[----:B--23--:R-:W-:Y:S05]  /*2f60*/  CALL.ABS.NOINC R8 ;  /* 0x0000000008007343 */ /* 0x00cfea0003c00000 */
.L_x_74:
[----:B------:R-:W0:Y:S01]  /*2f70*/  F2F.F64.F32 R10, R25 ;  /* 0x00000019000a7310 */ /* 0x000e220000201800 */
[----:B------:R1:W2:Y:S01]  /*2f80*/  LDC.64 R8, c[0x4][R29] ;  /* 0x010000001d087b82 */ /* 0x0002a20000000a00 */
[----:B------:R-:W3:Y:S01]  /*2f90*/  LDCU.64 UR4, c[0x4][0x18] ;  /* 0x01000300ff0477ac */ /* 0x000ee20008000a00 */
[----:B------:R-:W-:Y:S01]  /*2fa0*/  MOV R6, R22 ;  /* 0x0000001600067202 */ /* 0x000fe20000000f00 */
[----:B------:R-:W-:Y:S01]  /*2fb0*/  IMAD.MOV.U32 R7, RZ, RZ, R2 ;  /* 0x000000ffff077224 */ /* 0x000fe200078e0002 */
[----:B0-----:R1:W-:Y:S01]  /*2fc0*/  STL.64 [R1], R10 ;  /* 0x0000000a01007387 */ /* 0x0013e20000100a00 */
[----:B---3--:R-:W-:Y:S01]  /*2fd0*/  MOV R4, UR4 ;  /* 0x0000000400047c02 */ /* 0x008fe20008000f00 */
[----:B------:R-:W-:-:S07]  /*2fe0*/  IMAD.U32 R5, RZ, RZ, UR5 ;  /* 0x00000005ff057e24 */ /* 0x000fce000f8e00ff */
[----:B------:R-:W-:-:S07]  /*2ff0*/  LEPC R20, `(.L_x_75) ;  /* 0x000000001014794e */ /* 0x000fce0000000000 */
[----:B-12---:R-:W-:Y:S05]  /*3000*/  CALL.ABS.NOINC R8 ;  /* 0x0000000008007343 */ /* 0x006fea0003c00000 */
.L_x_75:
        /* <DEDUP_REMOVED lines=10> */
.L_x_76:
        /* <DEDUP_REMOVED lines=10> */
.L_x_77:
        /* <DEDUP_REMOVED lines=10> */
.L_x_78:
        /* <DEDUP_REMOVED lines=10> */
.L_x_79:
[----:B------:R0:W-:Y:S01]  /*3290*/  STL.64 [R1], R32 ;  /* 0x0000002001007387 */ /* 0x0001e20000100a00 */
[----:B------:R0:W1:Y:S01]  /*32a0*/  LDC.64 R8, c[0x4][R29] ;  /* 0x010000001d087b82 */ /* 0x0000620000000a00 */
[----:B------:R-:W2:Y:S01]  /*32b0*/  LDCU.64 UR4, c[0x4][0x18] ;  /* 0x01000300ff0477ac */ /* 0x000ea20008000a00 */
[----:B------:R-:W-:Y:S01]  /*32c0*/  MOV R6, R22 ;  /* 0x0000001600067202 */ /* 0x000fe20000000f00 */
[----:B------:R-:W-:Y:S01]  /*32d0*/  IMAD.MOV.U32 R7, RZ, RZ, R2 ;  /* 0x000000ffff077224 */ /* 0x000fe200078e0002 */
[----:B--2---:R-:W-:Y:S01]  /*32e0*/  MOV R4, UR4 ;  /* 0x0000000400047c02 */ /* 0x004fe20008000f00 */
[----:B0-----:R-:W-:-:S07]  /*32f0*/  IMAD.U32 R5, RZ, RZ, UR5 ;  /* 0x00000005ff057e24 */ /* 0x001fce000f8e00ff */
[----:B------:R-:W-:-:S07]  /*3300*/  LEPC R20, `(.L_x_80) ;  /* 0x000000001014794e */ /* 0x000fce0000000000 */
[----:B-1----:R-:W-:Y:S05]  /*3310*/  CALL.ABS.NOINC R8 ;  /* 0x0000000008007343 */ /* 0x002fea0003c00000 */
.L_x_80:
        /* <DEDUP_REMOVED lines=9> */
.L_x_81:
[----:B------:R0:W1:Y:S01]  /*33b0*/  LDC.64 R8, c[0x4][R29] ;  /* 0x010000001d087b82 */ /* 0x0000620000000a00 */
[----:B------:R-:W2:Y:S01]  /*33c0*/  LDCU.64 UR4, c[0x4][0x28] ;  /* 0x01000500ff0477ac */ /* 0x000ea20008000a00 */
[----:B------:R-:W-:Y:S02]  /*33d0*/  CS2R R6, SRZ ;  /* 0x0000000000067805 */ /* 0x000fe4000001ff00 */
[----:B--2---:R-:W-:Y:S01]  /*33e0*/  MOV R4, UR4 ;  /* 0x0000000400047c02 */ /* 0x004fe20008000f00 */
[----:B0-----:R-:W-:-:S07]  /*33f0*/  IMAD.U32 R5, RZ, RZ, UR5 ;  /* 0x00000005ff057e24 */ /* 0x001fce000f8e00ff */
[----:B------:R-:W-:-:S07]  /*3400*/  LEPC R20, `(.L_x_72) ;  /* 0x000000001014794e */ /* 0x000fce0000000000 */
[----:B-1----:R-:W-:Y:S05]  /*3410*/  CALL.ABS.NOINC R8 ;  /* 0x0000000008007343 */ /* 0x002fea0003c00000 */
.L_x_72:
[----:B------:R-:W-:Y:S05]  /*3420*/  BSYNC.RECONVERGENT B6 ;  /* 0x0000000000067941 */ /* 0x000fea0003800200 */
.L_x_71:
[----:B------:R-:W-:Y:S01]  /*3430*/  IADD3 R34, PT, PT, R34, 0x4, RZ ;  /* 0x0000000422227810 */ /* 0x000fe20007ffe0ff */
[----:B------:R-:W-:-:S03]  /*3440*/  VIADD R23, R23, 0x4 ;  /* 0x0000000417177836 */ /* 0x000fc60000000000 */
[----:B------:R-:W-:-:S13]  /*3450*/  ISETP.NE.AND P0, PT, R34, 0x20, PT ;  /* 0x000000202200780c */ /* 0x000fda0003f05270 */
[----:B------:R-:W-:Y:S05]  /*3460*/  @P0 BRA `(.L_x_82) ;  /* 0xffffffe400a40947 */ /* 0x000fea000383ffff */
[----:B------:R-:W3:Y:S01]  /*3470*/  S2R R0, SR_LANEID ;  /* 0x0000000000007919 */ /* 0x000ee20000000000 */
[----:B------:R-:W-:Y:S05]  /*3480*/  WARPSYNC.ALL ;  /* 0x0000000000007948 */ /* 0x000fea0003800000 */
[----:B------:R-:W4:Y:S01]  /*3490*/  LDCU.64 UR4, c[0x0][0x390] ;  /* 0x00007200ff0477ac */ /* 0x000f220008000a00 */
[----:B------:R-:W-:Y:S02]  /*34a0*/  MOV R3, RZ ;  /* 0x000000ff00037202 */ /* 0x000fe40000000f00 */
[----:B---3--:R-:W-:Y:S02]  /*34b0*/  LOP3.LUT R2, R0, 0x3, RZ, 0xc0, !PT ;  /* 0x0000000300027812 */ /* 0x008fe400078ec0ff */
[----:B------:R-:W-:-:S05]  /*34c0*/  SHF.R.U32.HI R5, RZ, 0x2, R0 ;  /* 0x00000002ff057819 */ /* 0x000fca0000011600 */
[----:B------:R-:W-:-:S03]  /*34d0*/  IMAD.WIDE.U32 R4, R5, 0x8, R2 ;  /* 0x0000000805047825 */ /* 0x000fc600078e0002 */
[----:B----4-:R-:W-:-:S04]  /*34e0*/  LEA R2, P0, R4, UR4, 0x3 ;  /* 0x0000000404027c11 */ /* 0x010fc8000f8018ff */
[----:B------:R-:W-:-:S05]  /*34f0*/  LEA.HI.X R3, R4, UR5, R5, 0x3, P0 ;  /* 0x0000000504037c11 */ /* 0x000fca00080f1c05 */
[----:B------:R-:W-:Y:S04]  /*3500*/  STG.E.64 desc[UR36][R2.64], R24 ;  /* 0x0000001802007986 */ /* 0x000fe8000c101b24 */
[----:B------:R-:W-:Y:S04]  /*3510*/  STG.E.64 desc[UR36][R2.64+0x200], R26 ;  /* 0x0002001a02007986 */ /* 0x000fe8000c101b24 */
[----:B------:R-:W-:Y:S04]  /*3520*/  STG.E.64 desc[UR36][R2.64+0x20], R16 ;  /* 0x0000201002007986 */ /* 0x000fe8000c101b24 */
[----:B------:R-:W-:Y:S01]  /*3530*/  STG.E.64 desc[UR36][R2.64+0x220], R18 ;  /* 0x0002201202007986 */ /* 0x000fe2000c101b24 */
[----:B------:R-:W-:Y:S05]  /*3540*/  EXIT ;  /* 0x000000000000794d */ /* 0x000fea0003800000 */
.L_x_83:
[----:B------:R-:W-:-:S00]  /*3550*/  BRA `(.L_x_83) ;  /* 0xfffffffc00fc7947 */ /* 0x000fc0000383ffff */
[----:B------:R-:W-:-:S00]  /*3560*/  NOP ;  /* 0x0000000000007918 */ /* 0x000fc00000000000 */
        /* <DEDUP_REMOVED lines=9> */
.L_x_84:


//--------------------- .nv.global.init           --------------------------
	.section	.nv.global.init,"aw",@progbits
.nv.global.init:
	.type		$str$4,@object
	.size		$str$4,($str$2 - $str$4)
$str$4:
        /*0000*/ 	.byte	0x0a, 0x00
	.type		$str$2,@object
	.size		$str$2,($str$1 - $str$2)
$str$2:
        /*0002*/ 	.byte	0x25, 0x33, 0x2e, 0x30, 0x66, 0x20, 0x00
	.type		$str$1,@object
	.size		$str$1,($str - $str$1)
$str$1:
        /*0009*/ 	.byte	0x46, 0x72, 0x61, 0x67, 0x6d, 0x65, 0x6e, 0x74, 0x20, 0x41, 0x3a, 0x20, 0x00
	.type		$str,@object
	.size		$str,($str$3 - $str)
$str:
        /*0016*/ 	.byte	0x54, 0x68, 0x72, 0x65, 0x61, 0x64, 0x20, 0x5b, 0x25, 0x64, 0x5d, 0x20, 0x0a, 0x00
	.type		$str$3,@object
	.size		$str$3,($str$5 - $str$3)
$str$3:
        /*0024*/ 	.byte	0x0a, 0x46, 0x72, 0x61, 0x67, 0x6d, 0x65, 0x6e, 0x74, 0x20, 0x42, 0x3a, 0x20, 0x00
	.type		$str$5,@object
	.size		$str$5,(.L_5 - $str$5)
$str$5:
        /*0032*/ 	.byte	0x54, 0x68, 0x72, 0x65, 0x61, 0x64, 0x20, 0x5b, 0x25, 0x64, 0x5d, 0x20, 0x46, 0x72, 0x61, 0x67
        /*0042*/ 	.byte	0x6d, 0x65, 0x6e, 0x74, 0x20, 0x43, 0x3a, 0x20, 0x00
.L_5:


//--------------------- .nv.shared.reserved.0     --------------------------
	.section	.nv.shared.reserved.0,"aw",@nobits
	.weak		__nv_reservedSMEM_offset_0_alias
	.size		__nv_reservedSMEM_offset_0_alias, 0, 64
	.other		__nv_reservedSMEM_offset_0_alias,@"STO_CUDA_RESERVED_SHARED STV_DEFAULT"
__nv_reservedSMEM_offset_0_alias:
	.zero		0
	.zero		64


//--------------------- .nv.constant0._Z16wmma_index_checkP6__halfS0_Pf --------------------------
	.section	.nv.constant0._Z16wmma_index_checkP6__halfS0_Pf,"a",@progbits
	.sectionflags	@""
	.align	4
.nv.constant0._Z16wmma_index_checkP6__halfS0_Pf:
	.zero		920


//--------------------- SYMBOLS --------------------------

	.type		.nv.reservedSmem.offset0,@object
	.size		.nv.reservedSmem.offset0,0x4
	.type		vprintf,@function
